	.target	sm_90a

	.elftype	@"ET_EXEC"


//--------------------- .note.nv.tkinfo           --------------------------
	.section	.note.nv.tkinfo,"",@"SHT_NOTE"
	.sectionflags	@"SHF_NOTE_NV_TKINFO"
	.tkinfo
        /*0018*/ 	.word	0x00000002
        /*0030*/ 	.string	""
        /*0030*/ 	.string	"ptxas"
        /*0030*/ 	.string	"Cuda compilation tools, release 13.0, V13.0.88"
        /*0030*/ 	.string	"Build cuda_13.0.r13.0/compiler.36424714_0"
        /*0030*/ 	.string	"-arch sm_90a -m 64 "



//--------------------- .note.nv.cuinfo           --------------------------
	.section	.note.nv.cuinfo,"",@"SHT_NOTE"
	.sectionflags	@"SHF_NOTE_NV_CUINFO"
        /*0018*/ 	.short	0x0002
        /*001a*/ 	.short	0x005a
        /*001c*/ 	.short	0x0082
	.zero		2


//--------------------- .nv.info                  --------------------------
	.section	.nv.info,"",@"SHT_CUDA_INFO"
	.align	4


	//----- nvinfo : EIATTR_REGCOUNT
	.align		4
        /*0000*/ 	.byte	0x04, 0x2f
        /*0002*/ 	.short	(.L_12 - .L_11)
	.align		4
.L_11:
        /*0004*/ 	.word	index@(_ZN7cutlass13device_kernelINS_4gemm6kernel13GemmUniversalIN4cute5tupleIJiiiiEEENS1_10collective13CollectiveMmaINS1_43MainloopSm90TmaGmmaWarpSpecializedSparseFP8ILi6ENS5_IJNS4_1CILi1EEENSA_ILi2EEESB_EEENS1_35KernelTmaWarpSpecializedCooperativeEEENS5_IJNSA_ILi256EEENSA_ILi128EEESH_EEENS_12float_e4m3_tENS5_IJNS4_6LayoutINS5_IJiNS5_IJSC_iEEEiEEENS5_IJlNS5_IJSB_SC_EEElEEEEENSK_INS5_IJNS5_IJNSA_ILi64EEEiEEENS5_IJSH_iEEEiEEENS5_IJNS5_IJSH_NSA_ILi8192EEEEEENS5_IJSB_lEEElEEEEEEEESJ_NS5_IJlSB_lEEENS4_8TiledMMAINS4_8MMA_AtomIJNS4_4SM904GMMA6SPARSE32GMMA_64x128x64_F32E4M3E4M3_SS_TNILNS14_7ScaleInE1ELS17_1ELNS14_9SparseSelE0EEEEEENSK_INS5_IJSC_SB_SB_EEENS5_IJSB_NSA_ILi0EEES1C_EEEEENS5_IJNS4_10UnderscoreES1F_S1F_EEEEENS4_23SM90_TMA_LOAD_MULTICASTENS4_14ComposedLayoutINS4_7SwizzleILi2ELi4ELi3EEENS4_25smem_sparse_ptr_flag_bitsILi2ELi8EEENSK_INS5_IJNS5_IJSB_NSA_ILi8EEEEEENS5_IJSC_SQ_EEEEEENS5_IJNS5_IJS1C_SH_EEESN_EEEEEEEvNS4_8identityENS4_13SM90_TMA_LOADENS1J_INS1K_ILi3ELi4ELi3EEENS4_18smem_ptr_flag_bitsILi8EEENSK_INS5_IJS1O_SH_EEENS5_IJSH_SB_EEEEEEEvS1W_EENS_8epilogue10collective6detail29Sm90TmaWarpSpecializedAdapterINS27_15DefaultEpilogueIfNS5_IJSB_llEEES2B_NS26_6thread17LinearCombinationIfLi1EffLNS2C_9ScaleType4KindE0ELNS_15FloatRoundStyleE2EfEENS1_15EpilogueDefaultEEEEEvvEEEEvNT_6ParamsE)
        /*0008*/ 	.word	0x000000a8


	//----- nvinfo : EIATTR_FRAME_SIZE
	.align		4
.L_12:
        /*000c*/ 	.byte	0x04, 0x11
        /*000e*/ 	.short	(.L_14 - .L_13)
	.align		4
.L_13:
        /*0010*/ 	.word	index@(_ZN7cutlass13device_kernelINS_4gemm6kernel13GemmUniversalIN4cute5tupleIJiiiiEEENS1_10collective13CollectiveMmaINS1_43MainloopSm90TmaGmmaWarpSpecializedSparseFP8ILi6ENS5_IJNS4_1CILi1EEENSA_ILi2EEESB_EEENS1_35KernelTmaWarpSpecializedCooperativeEEENS5_IJNSA_ILi256EEENSA_ILi128EEESH_EEENS_12float_e4m3_tENS5_IJNS4_6LayoutINS5_IJiNS5_IJSC_iEEEiEEENS5_IJlNS5_IJSB_SC_EEElEEEEENSK_INS5_IJNS5_IJNSA_ILi64EEEiEEENS5_IJSH_iEEEiEEENS5_IJNS5_IJSH_NSA_ILi8192EEEEEENS5_IJSB_lEEElEEEEEEEESJ_NS5_IJlSB_lEEENS4_8TiledMMAINS4_8MMA_AtomIJNS4_4SM904GMMA6SPARSE32GMMA_64x128x64_F32E4M3E4M3_SS_TNILNS14_7ScaleInE1ELS17_1ELNS14_9SparseSelE0EEEEEENSK_INS5_IJSC_SB_SB_EEENS5_IJSB_NSA_ILi0EEES1C_EEEEENS5_IJNS4_10UnderscoreES1F_S1F_EEEEENS4_23SM90_TMA_LOAD_MULTICASTENS4_14ComposedLayoutINS4_7SwizzleILi2ELi4ELi3EEENS4_25smem_sparse_ptr_flag_bitsILi2ELi8EEENSK_INS5_IJNS5_IJSB_NSA_ILi8EEEEEENS5_IJSC_SQ_EEEEEENS5_IJNS5_IJS1C_SH_EEESN_EEEEEEEvNS4_8identityENS4_13SM90_TMA_LOADENS1J_INS1K_ILi3ELi4ELi3EEENS4_18smem_ptr_flag_bitsILi8EEENSK_INS5_IJS1O_SH_EEENS5_IJSH_SB_EEEEEEEvS1W_EENS_8epilogue10collective6detail29Sm90TmaWarpSpecializedAdapterINS27_15DefaultEpilogueIfNS5_IJSB_llEEES2B_NS26_6thread17LinearCombinationIfLi1EffLNS2C_9ScaleType4KindE0ELNS_15FloatRoundStyleE2EfEENS1_15EpilogueDefaultEEEEEvvEEEEvNT_6ParamsE)
        /*0014*/ 	.word	0x00000108


	//----- nvinfo : EIATTR_MIN_STACK_SIZE
	.align		4
.L_14:
        /*0018*/ 	.byte	0x04, 0x12
        /*001a*/ 	.short	(.L_16 - .L_15)
	.align		4
.L_15:
        /*001c*/ 	.word	index@(_ZN7cutlass13device_kernelINS_4gemm6kernel13GemmUniversalIN4cute5tupleIJiiiiEEENS1_10collective13CollectiveMmaINS1_43MainloopSm90TmaGmmaWarpSpecializedSparseFP8ILi6ENS5_IJNS4_1CILi1EEENSA_ILi2EEESB_EEENS1_35KernelTmaWarpSpecializedCooperativeEEENS5_IJNSA_ILi256EEENSA_ILi128EEESH_EEENS_12float_e4m3_tENS5_IJNS4_6LayoutINS5_IJiNS5_IJSC_iEEEiEEENS5_IJlNS5_IJSB_SC_EEElEEEEENSK_INS5_IJNS5_IJNSA_ILi64EEEiEEENS5_IJSH_iEEEiEEENS5_IJNS5_IJSH_NSA_ILi8192EEEEEENS5_IJSB_lEEElEEEEEEEESJ_NS5_IJlSB_lEEENS4_8TiledMMAINS4_8MMA_AtomIJNS4_4SM904GMMA6SPARSE32GMMA_64x128x64_F32E4M3E4M3_SS_TNILNS14_7ScaleInE1ELS17_1ELNS14_9SparseSelE0EEEEEENSK_INS5_IJSC_SB_SB_EEENS5_IJSB_NSA_ILi0EEES1C_EEEEENS5_IJNS4_10UnderscoreES1F_S1F_EEEEENS4_23SM90_TMA_LOAD_MULTICASTENS4_14ComposedLayoutINS4_7SwizzleILi2ELi4ELi3EEENS4_25smem_sparse_ptr_flag_bitsILi2ELi8EEENSK_INS5_IJNS5_IJSB_NSA_ILi8EEEEEENS5_IJSC_SQ_EEEEEENS5_IJNS5_IJS1C_SH_EEESN_EEEEEEEvNS4_8identityENS4_13SM90_TMA_LOADENS1J_INS1K_ILi3ELi4ELi3EEENS4_18smem_ptr_flag_bitsILi8EEENSK_INS5_IJS1O_SH_EEENS5_IJSH_SB_EEEEEEEvS1W_EENS_8epilogue10collective6detail29Sm90TmaWarpSpecializedAdapterINS27_15DefaultEpilogueIfNS5_IJSB_llEEES2B_NS26_6thread17LinearCombinationIfLi1EffLNS2C_9ScaleType4KindE0ELNS_15FloatRoundStyleE2EfEENS1_15EpilogueDefaultEEEEEvvEEEEvNT_6ParamsE)
        /*0020*/ 	.word	0x00000108
.L_16:


//--------------------- .nv.compat                --------------------------
	.section	.nv.compat,"",@"SHT_CUDA_COMPAT_INFO"
	.align	4
        /*0000*/ 	.byte	0x02, 0x09, 0x01, 0x00, 0x02, 0x02, 0x04, 0x00, 0x02, 0x05, 0x05, 0x00, 0x03, 0x07, 0x01, 0x01
        /*0010*/ 	.byte	0x02, 0x03, 0x01, 0x00, 0x02, 0x06, 0x01, 0x00, 0x04, 0x0b, 0x08, 0x00, 0x00, 0x00, 0x00, 0x00
        /*0020*/ 	.byte	0x00, 0x00, 0x00, 0x00


//--------------------- .nv.info._ZN7cutlass13device_kernelINS_4gemm6kernel13GemmUniversalIN4cute5tupleIJiiiiEEENS1_10collective13CollectiveMmaINS1_43MainloopSm90TmaGmmaWarpSpecializedSparseFP8ILi6ENS5_IJNS4_1CILi1EEENSA_ILi2EEESB_EEENS1_35KernelTmaWarpSpecializedCooperativeEEENS5_IJNSA_ILi256EEENSA_ILi128EEESH_EEENS_12float_e4m3_tENS5_IJNS4_6LayoutINS5_IJiNS5_IJSC_iEEEiEEENS5_IJlNS5_IJSB_SC_EEElEEEEENSK_INS5_IJNS5_IJNSA_ILi64EEEiEEENS5_IJSH_iEEEiEEENS5_IJNS5_IJSH_NSA_ILi8192EEEEEENS5_IJSB_lEEElEEEEEEEESJ_NS5_IJlSB_lEEENS4_8TiledMMAINS4_8MMA_AtomIJNS4_4SM904GMMA6SPARSE32GMMA_64x128x64_F32E4M3E4M3_SS_TNILNS14_7ScaleInE1ELS17_1ELNS14_9SparseSelE0EEEEEENSK_INS5_IJSC_SB_SB_EEENS5_IJSB_NSA_ILi0EEES1C_EEEEENS5_IJNS4_10UnderscoreES1F_S1F_EEEEENS4_23SM90_TMA_LOAD_MULTICASTENS4_14ComposedLayoutINS4_7SwizzleILi2ELi4ELi3EEENS4_25smem_sparse_ptr_flag_bitsILi2ELi8EEENSK_INS5_IJNS5_IJSB_NSA_ILi8EEEEEENS5_IJSC_SQ_EEEEEENS5_IJNS5_IJS1C_SH_EEESN_EEEEEEEvNS4_8identityENS4_13SM90_TMA_LOADENS1J_INS1K_ILi3ELi4ELi3EEENS4_18smem_ptr_flag_bitsILi8EEENSK_INS5_IJS1O_SH_EEENS5_IJSH_SB_EEEEEEEvS1W_EENS_8epilogue10collective6detail29Sm90TmaWarpSpecializedAdapterINS27_15DefaultEpilogueIfNS5_IJSB_llEEES2B_NS26_6thread17LinearCombinationIfLi1EffLNS2C_9ScaleType4KindE0ELNS_15FloatRoundStyleE2EfEENS1_15EpilogueDefaultEEEEEvvEEEEvNT_6ParamsE --------------------------
	.section	.nv.info._ZN7cutlass13device_kernelINS_4gemm6kernel13GemmUniversalIN4cute5tupleIJiiiiEEENS1_10collective13CollectiveMmaINS1_43MainloopSm90TmaGmmaWarpSpecializedSparseFP8ILi6ENS5_IJNS4_1CILi1EEENSA_ILi2EEESB_EEENS1_35KernelTmaWarpSpecializedCooperativeEEENS5_IJNSA_ILi256EEENSA_ILi128EEESH_EEENS_12float_e4m3_tENS5_IJNS4_6LayoutINS5_IJiNS5_IJSC_iEEEiEEENS5_IJlNS5_IJSB_SC_EEElEEEEENSK_INS5_IJNS5_IJNSA_ILi64EEEiEEENS5_IJSH_iEEEiEEENS5_IJNS5_IJSH_NSA_ILi8192EEEEEENS5_IJSB_lEEElEEEEEEEESJ_NS5_IJlSB_lEEENS4_8TiledMMAINS4_8MMA_AtomIJNS4_4SM904GMMA6SPARSE32GMMA_64x128x64_F32E4M3E4M3_SS_TNILNS14_7ScaleInE1ELS17_1ELNS14_9SparseSelE0EEEEEENSK_INS5_IJSC_SB_SB_EEENS5_IJSB_NSA_ILi0EEES1C_EEEEENS5_IJNS4_10UnderscoreES1F_S1F_EEEEENS4_23SM90_TMA_LOAD_MULTICASTENS4_14ComposedLayoutINS4_7SwizzleILi2ELi4ELi3EEENS4_25smem_sparse_ptr_flag_bitsILi2ELi8EEENSK_INS5_IJNS5_IJSB_NSA_ILi8EEEEEENS5_IJSC_SQ_EEEEEENS5_IJNS5_IJS1C_SH_EEESN_EEEEEEEvNS4_8identityENS4_13SM90_TMA_LOADENS1J_INS1K_ILi3ELi4ELi3EEENS4_18smem_ptr_flag_bitsILi8EEENSK_INS5_IJS1O_SH_EEENS5_IJSH_SB_EEEEEEEvS1W_EENS_8epilogue10collective6detail29Sm90TmaWarpSpecializedAdapterINS27_15DefaultEpilogueIfNS5_IJSB_llEEES2B_NS26_6thread17LinearCombinationIfLi1EffLNS2C_9ScaleType4KindE0ELNS_15FloatRoundStyleE2EfEENS1_15EpilogueDefaultEEEEEvvEEEEvNT_6ParamsE,"",@"SHT_CUDA_INFO"
	.sectionflags	@""
	.align	4


	//----- nvinfo : EIATTR_CUDA_API_VERSION
	.align		4
        /*0000*/ 	.byte	0x04, 0x37
        /*0002*/ 	.short	(.L_18 - .L_17)
.L_17:
        /*0004*/ 	.word	0x00000082


	//----- nvinfo : EIATTR_KPARAM_INFO
	.align		4
.L_18:
        /*0008*/ 	.byte	0x04, 0x17
        /*000a*/ 	.short	(.L_20 - .L_19)
.L_19:
        /*000c*/ 	.word	0x00000000
        /*0010*/ 	.short	0x0000
        /*0012*/ 	.short	0x0070
        /*0014*/ 	.byte	0x00, 0xf0, 0x01, 0x14


	//----- nvinfo : EIATTR_SPARSE_MMA_MASK
	.align		4
.L_20:
        /*0018*/ 	.byte	0x03, 0x50
        /*001a*/ 	.short	0x0001


	//----- nvinfo : EIATTR_MAXREG_COUNT
	.align		4
        /*001c*/ 	.byte	0x03, 0x1b
        /*001e*/ 	.short	0x00a8


	//----- nvinfo : EIATTR_NUM_BARRIERS
	.align		4
        /*0020*/ 	.byte	0x02, 0x4c
        /*0022*/ 	.byte	0x01
	.zero		1


	//----- nvinfo : EIATTR_ANNOTATIONS
	.align		4
        /*0024*/ 	.byte	0x04, 0x55
        /*0026*/ 	.short	(.L_22 - .L_21)


	//   ....[0]....
.L_21:
        /*0028*/ 	.word	0x00000001
        /*002c*/ 	.byte	0xe0, 0x06, 0x00, 0x00, 0x01, 0x00, 0x00, 0x00, 0x10, 0x09, 0x00, 0x00, 0x01, 0x00, 0x00, 0x00
        /* <DEDUP_REMOVED lines=204> */
        /*0cfc*/ 	.byte	0xd0, 0xe4, 0x00, 0x00, 0x01, 0x00, 0x00, 0x00, 0xf0, 0xe4, 0x00, 0x00


	//----- nvinfo : EIATTR_MERCURY_ISA_VERSION
	.align		4
.L_22:
        /*0d08*/ 	.byte	0x03, 0x5f
        /*0d0a*/ 	.short	0x0101


	//----- nvinfo : EIATTR_INT_WARP_WIDE_INSTR_OFFSETS
	.align		4
        /*0d0c*/ 	.byte	0x04, 0x31
        /*0d0e*/ 	.short	(.L_24 - .L_23)


	//   ....[0]....
.L_23:
        /*0d10*/ 	.word	0x000005a0


	//   ....[1]....
        /*0d14*/ 	.word	0x000005c0


	//   ....[2]....
        /*0d18*/ 	.word	0x00000710


	//----- nvinfo : EIATTR_COOP_GROUP_MASK_REGIDS
	.align		4
.L_24:
        /*0d1c*/ 	.byte	0x04, 0x29
        /*0d1e*/ 	.short	(.L_26 - .L_25)


	//   ....[0]....
.L_25:
        /*0d20*/ 	.word	0xffffffff


	//   ....[1]....
        /*0d24*/ 	.word	0xffffffff


	//   ....[2]....
        /*0d28*/ 	.word	0xffffffff


	//   ....[3]....
        /*0d2c*/ 	.word	0xffffffff


	//   ....[4]....
        /*0d30*/ 	.word	0xffffffff


	//   ....[5]....
        /*0d34*/ 	.word	0xffffffff


	//----- nvinfo : EIATTR_COOP_GROUP_INSTR_OFFSETS
	.align		4
.L_26:
        /*0d38*/ 	.byte	0x04, 0x28
        /*0d3a*/ 	.short	(.L_28 - .L_27)


	//   ....[0]....
.L_27:
        /*0d3c*/ 	.word	0x00000070


	//   ....[1]....
        /*0d40*/ 	.word	0x00000080


	//   ....[2]....
        /*0d44*/ 	.word	0x000001d0


	//   ....[3]....
        /*0d48*/ 	.word	0x00000430


	//   ....[4]....
        /*0d4c*/ 	.word	0x00000820


	//   ....[5]....
        /*0d50*/ 	.word	0x00001910


	//----- nvinfo : EIATTR_REG_RECONFIG
	.align		4
.L_28:
        /*0d54*/ 	.byte	0x01, 0x54
	.zero		2


	//----- nvinfo : EIATTR_MBARRIER_INSTR_OFFSETS
	.align		4
        /*0d58*/ 	.byte	0x04, 0x39
        /*0d5a*/ 	.short	(.L_30 - .L_29)


	//   ....[0]....
.L_29:
        /*0d5c*/ 	.word	0x00000350
        /*0d60*/ 	.word	0x000000ff
        /*0d64*/ 	.word	0x00000000
        /*0d68*/ 	.short	0x0100
        /*0d6a*/ 	.byte	0x09
	.zero		1


	//   ....[1]....
        /*0d6c*/ 	.word	0x00000360
        /*0d70*/ 	.word	0x000000ff
        /*0d74*/ 	.word	0x00000030
        /*0d78*/ 	.short	0x0100
        /*0d7a*/ 	.byte	0x09
	.zero		1


	//   ....[2]....
        /*0d7c*/ 	.word	0x00000370
        /*0d80*/ 	.word	0x000000ff
        /*0d84*/ 	.word	0x00000008
        /*0d88*/ 	.short	0x0100
        /*0d8a*/ 	.byte	0x09
	.zero		1


	//   ....[3]....
        /*0d8c*/ 	.word	0x00000380
        /*0d90*/ 	.word	0x000000ff
        /*0d94*/ 	.word	0x00000038
        /*0d98*/ 	.short	0x0100
        /*0d9a*/ 	.byte	0x09
	.zero		1


	//   ....[4]....
        /*0d9c*/ 	.word	0x00000390
        /*0da0*/ 	.word	0x000000ff
        /*0da4*/ 	.word	0x00000010
        /*0da8*/ 	.short	0x0100
        /*0daa*/ 	.byte	0x09
	.zero		1


	//   ....[5]....
        /*0dac*/ 	.word	0x000003a0
        /*0db0*/ 	.word	0x000000ff
        /*0db4*/ 	.word	0x00000040
        /*0db8*/ 	.short	0x0100
        /*0dba*/ 	.byte	0x09
	.zero		1


	//   ....[6]....
        /*0dbc*/ 	.word	0x000003b0
        /*0dc0*/ 	.word	0x000000ff
        /*0dc4*/ 	.word	0x00000018
        /*0dc8*/ 	.short	0x0100
        /*0dca*/ 	.byte	0x09
	.zero		1


	//   ....[7]....
        /*0dcc*/ 	.word	0x000003c0
        /*0dd0*/ 	.word	0x000000ff
        /*0dd4*/ 	.word	0x00000048
        /*0dd8*/ 	.short	0x0100
        /*0dda*/ 	.byte	0x09
	.zero		1


	//   ....[8]....
        /*0ddc*/ 	.word	0x000003d0
        /*0de0*/ 	.word	0x000000ff
        /*0de4*/ 	.word	0x00000020
        /*0de8*/ 	.short	0x0100
        /*0dea*/ 	.byte	0x09
	.zero		1


	//   ....[9]....
        /*0dec*/ 	.word	0x000003e0
        /*0df0*/ 	.word	0x000000ff
        /*0df4*/ 	.word	0x00000050
        /*0df8*/ 	.short	0x0100
        /*0dfa*/ 	.byte	0x09
	.zero		1


	//   ....[10]....
        /*0dfc*/ 	.word	0x000003f0
        /*0e00*/ 	.word	0x000000ff
        /*0e04*/ 	.word	0x00000028
        /*0e08*/ 	.short	0x0100
        /*0e0a*/ 	.byte	0x09
	.zero		1


	//   ....[11]....
        /*0e0c*/ 	.word	0x00000400
        /*0e10*/ 	.word	0x000000ff
        /*0e14*/ 	.word	0x00000058
        /*0e18*/ 	.short	0x0100
        /*0e1a*/ 	.byte	0x09
	.zero		1


	//   ....[12]....
        /*0e1c*/ 	.word	0x00000780
        /*0e20*/ 	.word	0x000000ff
        /*0e24*/ 	.word	0x00000070
        /*0e28*/ 	.short	0x0100
        /*0e2a*/ 	.byte	0x06
	.zero		1


	//   ....[13]....
        /*0e2c*/ 	.word	0x000007d0
        /*0e30*/ 	.word	0x000000ff
        /*0e34*/ 	.word	0x00000078
        /*0e38*/ 	.short	0x0100
        /*0e3a*/ 	.byte	0x06
	.zero		1


	//   ....[14]....
        /*0e3c*/ 	.word	0x00001e60
        /*0e40*/ 	.word	0x000000ff
        /*0e44*/ 	.word	0x00000000
        /*0e48*/ 	.short	0x010a
        /*0e4a*/ 	.byte	0x08
	.zero		1


	//   ....[15]....
        /*0e4c*/ 	.word	0x00001ea0
        /*0e50*/ 	.word	0x000000ff
        /*0e54*/ 	.word	0x00000000
        /*0e58*/ 	.short	0x010a
        /*0e5a*/ 	.byte	0x08
	.zero		1


	//   ....[16]....
        /*0e5c*/ 	.word	0x000030e0
        /*0e60*/ 	.word	0x00000098
        /*0e64*/ 	.word	0x00000000
        /*0e68*/ 	.short	0x0101
        /*0e6a*/ 	.byte	0x3f
	.zero		1


	//   ....[17]....
        /*0e6c*/ 	.word	0x0000dfa0
        /*0e70*/ 	.word	0x0000000b
        /*0e74*/ 	.word	0x00000030
        /*0e78*/ 	.short	0x010a
        /*0e7a*/ 	.byte	0x3f
	.zero		1


	//   ....[18]....
        /*0e7c*/ 	.word	0x0000e430
        /*0e80*/ 	.word	0x00000004
        /*0e84*/ 	.word	0x00000078
        /*0e88*/ 	.short	0x0101
        /*0e8a*/ 	.byte	0x3f
	.zero		1


	//   ....[19]....
        /*0e8c*/ 	.word	0x0000ebb0
        /*0e90*/ 	.word	0x00000007
        /*0e94*/ 	.word	0x00000000
        /*0e98*/ 	.short	0x010a
        /*0e9a*/ 	.byte	0x3f
	.zero		1


	//   ....[20]....
        /*0e9c*/ 	.word	0x0000ec30
        /*0ea0*/ 	.word	0x00000009
        /*0ea4*/ 	.word	0x00000000
        /*0ea8*/ 	.short	0x010a
        /*0eaa*/ 	.byte	0x3f
	.zero		1


	//   ....[21]....
        /*0eac*/ 	.word	0x0000ecc0
        /*0eb0*/ 	.word	0x00000006
        /*0eb4*/ 	.word	0x00000000
        /*0eb8*/ 	.short	0x010a
        /*0eba*/ 	.byte	0x3f
	.zero		1


	//   ....[22]....
        /*0ebc*/ 	.word	0x0000ed50
        /*0ec0*/ 	.word	0x00000009
        /*0ec4*/ 	.word	0x00000000
        /*0ec8*/ 	.short	0x010a
        /*0eca*/ 	.byte	0x3f
	.zero		1


	//   ....[23]....
        /*0ecc*/ 	.word	0x0000ede0
        /*0ed0*/ 	.word	0x00000006
        /*0ed4*/ 	.word	0x00000000
        /*0ed8*/ 	.short	0x010a
        /*0eda*/ 	.byte	0x3f
	.zero		1


	//   ....[24]....
        /*0edc*/ 	.word	0x0000ee70
        /*0ee0*/ 	.word	0x00000003
        /*0ee4*/ 	.word	0x00000000
        /*0ee8*/ 	.short	0x010a
        /*0eea*/ 	.byte	0x3f
	.zero		1


	//   ....[25]....
        /*0eec*/ 	.word	0x0000eee0
        /*0ef0*/ 	.word	0x00000099
        /*0ef4*/ 	.word	0x00000000
        /*0ef8*/ 	.short	0x010a
        /*0efa*/ 	.byte	0x3f
	.zero		1


	//   ....[26]....
        /*0efc*/ 	.word	0x0000efb0
        /*0f00*/ 	.word	0x0000000b
        /*0f04*/ 	.word	0x00000030
        /*0f08*/ 	.short	0x010a
        /*0f0a*/ 	.byte	0x3f
	.zero		1


	//   ....[27]....
        /*0f0c*/ 	.word	0x0000f080
        /*0f10*/ 	.word	0x00000007
        /*0f14*/ 	.word	0x00000000
        /*0f18*/ 	.short	0x010a
        /*0f1a*/ 	.byte	0x3f
	.zero		1


	//   ....[28]....
        /*0f1c*/ 	.word	0x0000f0d0
        /*0f20*/ 	.word	0x00000009
        /*0f24*/ 	.word	0x00000000
        /*0f28*/ 	.short	0x010a
        /*0f2a*/ 	.byte	0x3f
	.zero		1


	//   ....[29]....
        /*0f2c*/ 	.word	0x0000f120
        /*0f30*/ 	.word	0x00000006
        /*0f34*/ 	.word	0x00000000
        /*0f38*/ 	.short	0x010a
        /*0f3a*/ 	.byte	0x3f
	.zero		1


	//   ....[30]....
        /*0f3c*/ 	.word	0x0000f170
        /*0f40*/ 	.word	0x00000009
        /*0f44*/ 	.word	0x00000000
        /*0f48*/ 	.short	0x010a
        /*0f4a*/ 	.byte	0x3f
	.zero		1


	//   ....[31]....
        /*0f4c*/ 	.word	0x0000f1c0
        /*0f50*/ 	.word	0x00000006
        /*0f54*/ 	.word	0x00000000
        /*0f58*/ 	.short	0x010a
        /*0f5a*/ 	.byte	0x3f
	.zero		1


	//----- nvinfo : EIATTR_NUM_MBARRIERS
	.align		4
.L_30:
        /*0f5c*/ 	.byte	0x03, 0x38
        /*0f5e*/ 	.short	0x000e


	//----- nvinfo : EIATTR_EXIT_INSTR_OFFSETS
	.align		4
        /*0f60*/ 	.byte	0x04, 0x1c
        /*0f62*/ 	.short	(.L_32 - .L_31)


	//   ....[0]....
.L_31:
        /*0f64*/ 	.word	0x000009b0


	//   ....[1]....
        /*0f68*/ 	.word	0x00001240


	//   ....[2]....
        /*0f6c*/ 	.word	0x0000d620


	//   ....[3]....
        /*0f70*/ 	.word	0x0000dbb0


	//   ....[4]....
        /*0f74*/ 	.word	0x0000eec0


	//----- nvinfo : EIATTR_MAX_THREADS
	.align		4
.L_32:
        /*0f78*/ 	.byte	0x04, 0x05
        /*0f7a*/ 	.short	(.L_34 - .L_33)
.L_33:
        /*0f7c*/ 	.word	0x00000180
        /*0f80*/ 	.word	0x00000001
        /*0f84*/ 	.word	0x00000001


	//----- nvinfo : EIATTR_CRS_STACK_SIZE
	.align		4
.L_34:
        /*0f88*/ 	.byte	0x04, 0x1e
        /*0f8a*/ 	.short	(.L_36 - .L_35)
.L_35:
        /*0f8c*/ 	.word	0x00000000


	//----- nvinfo : EIATTR_CBANK_PARAM_SIZE
	.align		4
.L_36:
        /*0f90*/ 	.byte	0x03, 0x19
        /*0f92*/ 	.short	0x0570


	//----- nvinfo : EIATTR_PARAM_CBANK
	.align		4
        /*0f94*/ 	.byte	0x04, 0x0a
        /*0f96*/ 	.short	(.L_38 - .L_37)
	.align		4
.L_37:
        /*0f98*/ 	.word	index@(.nv.constant0._ZN7cutlass13device_kernelINS_4gemm6kernel13GemmUniversalIN4cute5tupleIJiiiiEEENS1_10collective13CollectiveMmaINS1_43MainloopSm90TmaGmmaWarpSpecializedSparseFP8ILi6ENS5_IJNS4_1CILi1EEENSA_ILi2EEESB_EEENS1_35KernelTmaWarpSpecializedCooperativeEEENS5_IJNSA_ILi256EEENSA_ILi128EEESH_EEENS_12float_e4m3_tENS5_IJNS4_6LayoutINS5_IJiNS5_IJSC_iEEEiEEENS5_IJlNS5_IJSB_SC_EEElEEEEENSK_INS5_IJNS5_IJNSA_ILi64EEEiEEENS5_IJSH_iEEEiEEENS5_IJNS5_IJSH_NSA_ILi8192EEEEEENS5_IJSB_lEEElEEEEEEEESJ_NS5_IJlSB_lEEENS4_8TiledMMAINS4_8MMA_AtomIJNS4_4SM904GMMA6SPARSE32GMMA_64x128x64_F32E4M3E4M3_SS_TNILNS14_7ScaleInE1ELS17_1ELNS14_9SparseSelE0EEEEEENSK_INS5_IJSC_SB_SB_EEENS5_IJSB_NSA_ILi0EEES1C_EEEEENS5_IJNS4_10UnderscoreES1F_S1F_EEEEENS4_23SM90_TMA_LOAD_MULTICASTENS4_14ComposedLayoutINS4_7SwizzleILi2ELi4ELi3EEENS4_25smem_sparse_ptr_flag_bitsILi2ELi8EEENSK_INS5_IJNS5_IJSB_NSA_ILi8EEEEEENS5_IJSC_SQ_EEEEEENS5_IJNS5_IJS1C_SH_EEESN_EEEEEEEvNS4_8identityENS4_13SM90_TMA_LOADENS1J_INS1K_ILi3ELi4ELi3EEENS4_18smem_ptr_flag_bitsILi8EEENSK_INS5_IJS1O_SH_EEENS5_IJSH_SB_EEEEEEEvS1W_EENS_8epilogue10collective6detail29Sm90TmaWarpSpecializedAdapterINS27_15DefaultEpilogueIfNS5_IJSB_llEEES2B_NS26_6thread17LinearCombinationIfLi1EffLNS2C_9ScaleType4KindE0ELNS_15FloatRoundStyleE2EfEENS1_15EpilogueDefaultEEEEEvvEEEEvNT_6ParamsE)
        /*0f9c*/ 	.short	0x0210
        /*0f9e*/ 	.short	0x0570


	//----- nvinfo : EIATTR_SW_WAR
	.align		4
.L_38:
        /*0fa0*/ 	.byte	0x04, 0x36
        /*0fa2*/ 	.short	(.L_40 - .L_39)
.L_39:
        /*0fa4*/ 	.word	0x00000008
.L_40:


//--------------------- .nv.callgraph             --------------------------
	.section	.nv.callgraph,"",@"SHT_CUDA_CALLGRAPH"
	.align	4
	.sectionentsize	8
	.align		4
        /*0000*/ 	.word	0x00000000
	.align		4
        /*0004*/ 	.word	0xffffffff
	.align		4
        /*0008*/ 	.word	0x00000000
	.align		4
        /*000c*/ 	.word	0xfffffffe
	.align		4
        /*0010*/ 	.word	0x00000000
	.align		4
        /*0014*/ 	.word	0xfffffffd
	.align		4
        /*0018*/ 	.word	0x00000000
	.align		4
        /*001c*/ 	.word	0xfffffffc


//--------------------- .nv.constant4             --------------------------
	.section	.nv.constant4,"a",@progbits
	.align	8
	.align		8
.nv.constant4:
        /*0000*/ 	.dword	_ZN39_INTERNAL_3ef2eb55_4_k_cu_bf9e4b39_27924cuda3std3__45__cpo5beginE
	.align		8
        /*0008*/ 	.dword	_ZN39_INTERNAL_3ef2eb55_4_k_cu_bf9e4b39_27924cuda3std3__45__cpo3endE
	.align		8
        /*0010*/ 	.dword	_ZN39_INTERNAL_3ef2eb55_4_k_cu_bf9e4b39_27924cuda3std3__45__cpo6cbeginE
	.align		8
        /*0018*/ 	.dword	_ZN39_INTERNAL_3ef2eb55_4_k_cu_bf9e4b39_27924cuda3std3__45__cpo4cendE
	.align		8
        /*0020*/ 	.dword	_ZN39_INTERNAL_3ef2eb55_4_k_cu_bf9e4b39_27924cuda3std3__441_GLOBAL__N__3ef2eb55_4_k_cu_bf9e4b39_27926ignoreE
	.align		8
        /*0028*/ 	.dword	_ZN39_INTERNAL_3ef2eb55_4_k_cu_bf9e4b39_27924cuda3std3__419piecewise_constructE
	.align		8
        /*0030*/ 	.dword	_ZN39_INTERNAL_3ef2eb55_4_k_cu_bf9e4b39_27924cuda3std3__48in_placeE
	.align		8
        /*0038*/ 	.dword	_ZN39_INTERNAL_3ef2eb55_4_k_cu_bf9e4b39_27924cuda3std6ranges3__45__cpo4swapE
	.align		8
        /*0040*/ 	.dword	_ZN39_INTERNAL_3ef2eb55_4_k_cu_bf9e4b39_27924cuda3std6ranges3__45__cpo9iter_moveE
	.align		8
        /*0048*/ 	.dword	_ZN39_INTERNAL_3ef2eb55_4_k_cu_bf9e4b39_27924cute7productE
	.align		8
        /*0050*/ 	.dword	_ZN39_INTERNAL_3ef2eb55_4_k_cu_bf9e4b39_27924cute1_E


//--------------------- .text._ZN7cutlass13device_kernelINS_4gemm6kernel13GemmUniversalIN4cute5tupleIJiiiiEEENS1_10collective13CollectiveMmaINS1_43MainloopSm90TmaGmmaWarpSpecializedSparseFP8ILi6ENS5_IJNS4_1CILi1EEENSA_ILi2EEESB_EEENS1_35KernelTmaWarpSpecializedCooperativeEEENS5_IJNSA_ILi256EEENSA_ILi128EEESH_EEENS_12float_e4m3_tENS5_IJNS4_6LayoutINS5_IJiNS5_IJSC_iEEEiEEENS5_IJlNS5_IJSB_SC_EEElEEEEENSK_INS5_IJNS5_IJNSA_ILi64EEEiEEENS5_IJSH_iEEEiEEENS5_IJNS5_IJSH_NSA_ILi8192EEEEEENS5_IJSB_lEEElEEEEEEEESJ_NS5_IJlSB_lEEENS4_8TiledMMAINS4_8MMA_AtomIJNS4_4SM904GMMA6SPARSE32GMMA_64x128x64_F32E4M3E4M3_SS_TNILNS14_7ScaleInE1ELS17_1ELNS14_9SparseSelE0EEEEEENSK_INS5_IJSC_SB_SB_EEENS5_IJSB_NSA_ILi0EEES1C_EEEEENS5_IJNS4_10UnderscoreES1F_S1F_EEEEENS4_23SM90_TMA_LOAD_MULTICASTENS4_14ComposedLayoutINS4_7SwizzleILi2ELi4ELi3EEENS4_25smem_sparse_ptr_flag_bitsILi2ELi8EEENSK_INS5_IJNS5_IJSB_NSA_ILi8EEEEEENS5_IJSC_SQ_EEEEEENS5_IJNS5_IJS1C_SH_EEESN_EEEEEEEvNS4_8identityENS4_13SM90_TMA_LOADENS1J_INS1K_ILi3ELi4ELi3EEENS4_18smem_ptr_flag_bitsILi8EEENSK_INS5_IJS1O_SH_EEENS5_IJSH_SB_EEEEEEEvS1W_EENS_8epilogue10collective6detail29Sm90TmaWarpSpecializedAdapterINS27_15DefaultEpilogueIfNS5_IJSB_llEEES2B_NS26_6thread17LinearCombinationIfLi1EffLNS2C_9ScaleType4KindE0ELNS_15FloatRoundStyleE2EfEENS1_15EpilogueDefaultEEEEEvvEEEEvNT_6ParamsE --------------------------
	.section	.text._ZN7cutlass13device_kernelINS_4gemm6kernel13GemmUniversalIN4cute5tupleIJiiiiEEENS1_10collective13CollectiveMmaINS1_43MainloopSm90TmaGmmaWarpSpecializedSparseFP8ILi6ENS5_IJNS4_1CILi1EEENSA_ILi2EEESB_EEENS1_35KernelTmaWarpSpecializedCooperativeEEENS5_IJNSA_ILi256EEENSA_ILi128EEESH_EEENS_12float_e4m3_tENS5_IJNS4_6LayoutINS5_IJiNS5_IJSC_iEEEiEEENS5_IJlNS5_IJSB_SC_EEElEEEEENSK_INS5_IJNS5_IJNSA_ILi64EEEiEEENS5_IJSH_iEEEiEEENS5_IJNS5_IJSH_NSA_ILi8192EEEEEENS5_IJSB_lEEElEEEEEEEESJ_NS5_IJlSB_lEEENS4_8TiledMMAINS4_8MMA_AtomIJNS4_4SM904GMMA6SPARSE32GMMA_64x128x64_F32E4M3E4M3_SS_TNILNS14_7ScaleInE1ELS17_1ELNS14_9SparseSelE0EEEEEENSK_INS5_IJSC_SB_SB_EEENS5_IJSB_NSA_ILi0EEES1C_EEEEENS5_IJNS4_10UnderscoreES1F_S1F_EEEEENS4_23SM90_TMA_LOAD_MULTICASTENS4_14ComposedLayoutINS4_7SwizzleILi2ELi4ELi3EEENS4_25smem_sparse_ptr_flag_bitsILi2ELi8EEENSK_INS5_IJNS5_IJSB_NSA_ILi8EEEEEENS5_IJSC_SQ_EEEEEENS5_IJNS5_IJS1C_SH_EEESN_EEEEEEEvNS4_8identityENS4_13SM90_TMA_LOADENS1J_INS1K_ILi3ELi4ELi3EEENS4_18smem_ptr_flag_bitsILi8EEENSK_INS5_IJS1O_SH_EEENS5_IJSH_SB_EEEEEEEvS1W_EENS_8epilogue10collective6detail29Sm90TmaWarpSpecializedAdapterINS27_15DefaultEpilogueIfNS5_IJSB_llEEES2B_NS26_6thread17LinearCombinationIfLi1EffLNS2C_9ScaleType4KindE0ELNS_15FloatRoundStyleE2EfEENS1_15EpilogueDefaultEEEEEvvEEEEvNT_6ParamsE,"ax",@progbits
	.align	128
.text._ZN7cutlass13device_kernelINS_4gemm6kernel13GemmUniversalIN4cute5tupleIJiiiiEEENS1_10collective13CollectiveMmaINS1_43MainloopSm90TmaGmmaWarpSpecializedSparseFP8ILi6ENS5_IJNS4_1CILi1EEENSA_ILi2EEESB_EEENS1_35KernelTmaWarpSpecializedCooperativeEEENS5_IJNSA_ILi256EEENSA_ILi128EEESH_EEENS_12float_e4m3_tENS5_IJNS4_6LayoutINS5_IJiNS5_IJSC_iEEEiEEENS5_IJlNS5_IJSB_SC_EEElEEEEENSK_INS5_IJNS5_IJNSA_ILi64EEEiEEENS5_IJSH_iEEEiEEENS5_IJNS5_IJSH_NSA_ILi8192EEEEEENS5_IJSB_lEEElEEEEEEEESJ_NS5_IJlSB_lEEENS4_8TiledMMAINS4_8MMA_AtomIJNS4_4SM904GMMA6SPARSE32GMMA_64x128x64_F32E4M3E4M3_SS_TNILNS14_7ScaleInE1ELS17_1ELNS14_9SparseSelE0EEEEEENSK_INS5_IJSC_SB_SB_EEENS5_IJSB_NSA_ILi0EEES1C_EEEEENS5_IJNS4_10UnderscoreES1F_S1F_EEEEENS4_23SM90_TMA_LOAD_MULTICASTENS4_14ComposedLayoutINS4_7SwizzleILi2ELi4ELi3EEENS4_25smem_sparse_ptr_flag_bitsILi2ELi8EEENSK_INS5_IJNS5_IJSB_NSA_ILi8EEEEEENS5_IJSC_SQ_EEEEEENS5_IJNS5_IJS1C_SH_EEESN_EEEEEEEvNS4_8identityENS4_13SM90_TMA_LOADENS1J_INS1K_ILi3ELi4ELi3EEENS4_18smem_ptr_flag_bitsILi8EEENSK_INS5_IJS1O_SH_EEENS5_IJSH_SB_EEEEEEEvS1W_EENS_8epilogue10collective6detail29Sm90TmaWarpSpecializedAdapterINS27_15DefaultEpilogueIfNS5_IJSB_llEEES2B_NS26_6thread17LinearCombinationIfLi1EffLNS2C_9ScaleType4KindE0ELNS_15FloatRoundStyleE2EfEENS1_15EpilogueDefaultEEEEEvvEEEEvNT_6ParamsE:
        .type           _ZN7cutlass13device_kernelINS_4gemm6kernel13GemmUniversalIN4cute5tupleIJiiiiEEENS1_10collective13CollectiveMmaINS1_43MainloopSm90TmaGmmaWarpSpecializedSparseFP8ILi6ENS5_IJNS4_1CILi1EEENSA_ILi2EEESB_EEENS1_35KernelTmaWarpSpecializedCooperativeEEENS5_IJNSA_ILi256EEENSA_ILi128EEESH_EEENS_12float_e4m3_tENS5_IJNS4_6LayoutINS5_IJiNS5_IJSC_iEEEiEEENS5_IJlNS5_IJSB_SC_EEElEEEEENSK_INS5_IJNS5_IJNSA_ILi64EEEiEEENS5_IJSH_iEEEiEEENS5_IJNS5_IJSH_NSA_ILi8192EEEEEENS5_IJSB_lEEElEEEEEEEESJ_NS5_IJlSB_lEEENS4_8TiledMMAINS4_8MMA_AtomIJNS4_4SM904GMMA6SPARSE32GMMA_64x128x64_F32E4M3E4M3_SS_TNILNS14_7ScaleInE1ELS17_1ELNS14_9SparseSelE0EEEEEENSK_INS5_IJSC_SB_SB_EEENS5_IJSB_NSA_ILi0EEES1C_EEEEENS5_IJNS4_10UnderscoreES1F_S1F_EEEEENS4_23SM90_TMA_LOAD_MULTICASTENS4_14ComposedLayoutINS4_7SwizzleILi2ELi4ELi3EEENS4_25smem_sparse_ptr_flag_bitsILi2ELi8EEENSK_INS5_IJNS5_IJSB_NSA_ILi8EEEEEENS5_IJSC_SQ_EEEEEENS5_IJNS5_IJS1C_SH_EEESN_EEEEEEEvNS4_8identityENS4_13SM90_TMA_LOADENS1J_INS1K_ILi3ELi4ELi3EEENS4_18smem_ptr_flag_bitsILi8EEENSK_INS5_IJS1O_SH_EEENS5_IJSH_SB_EEEEEEEvS1W_EENS_8epilogue10collective6detail29Sm90TmaWarpSpecializedAdapterINS27_15DefaultEpilogueIfNS5_IJSB_llEEES2B_NS26_6thread17LinearCombinationIfLi1EffLNS2C_9ScaleType4KindE0ELNS_15FloatRoundStyleE2EfEENS1_15EpilogueDefaultEEEEEvvEEEEvNT_6ParamsE,@function
        .size           _ZN7cutlass13device_kernelINS_4gemm6kernel13GemmUniversalIN4cute5tupleIJiiiiEEENS1_10collective13CollectiveMmaINS1_43MainloopSm90TmaGmmaWarpSpecializedSparseFP8ILi6ENS5_IJNS4_1CILi1EEENSA_ILi2EEESB_EEENS1_35KernelTmaWarpSpecializedCooperativeEEENS5_IJNSA_ILi256EEENSA_ILi128EEESH_EEENS_12float_e4m3_tENS5_IJNS4_6LayoutINS5_IJiNS5_IJSC_iEEEiEEENS5_IJlNS5_IJSB_SC_EEElEEEEENSK_INS5_IJNS5_IJNSA_ILi64EEEiEEENS5_IJSH_iEEEiEEENS5_IJNS5_IJSH_NSA_ILi8192EEEEEENS5_IJSB_lEEElEEEEEEEESJ_NS5_IJlSB_lEEENS4_8TiledMMAINS4_8MMA_AtomIJNS4_4SM904GMMA6SPARSE32GMMA_64x128x64_F32E4M3E4M3_SS_TNILNS14_7ScaleInE1ELS17_1ELNS14_9SparseSelE0EEEEEENSK_INS5_IJSC_SB_SB_EEENS5_IJSB_NSA_ILi0EEES1C_EEEEENS5_IJNS4_10UnderscoreES1F_S1F_EEEEENS4_23SM90_TMA_LOAD_MULTICASTENS4_14ComposedLayoutINS4_7SwizzleILi2ELi4ELi3EEENS4_25smem_sparse_ptr_flag_bitsILi2ELi8EEENSK_INS5_IJNS5_IJSB_NSA_ILi8EEEEEENS5_IJSC_SQ_EEEEEENS5_IJNS5_IJS1C_SH_EEESN_EEEEEEEvNS4_8identityENS4_13SM90_TMA_LOADENS1J_INS1K_ILi3ELi4ELi3EEENS4_18smem_ptr_flag_bitsILi8EEENSK_INS5_IJS1O_SH_EEENS5_IJSH_SB_EEEEEEEvS1W_EENS_8epilogue10collective6detail29Sm90TmaWarpSpecializedAdapterINS27_15DefaultEpilogueIfNS5_IJSB_llEEES2B_NS26_6thread17LinearCombinationIfLi1EffLNS2C_9ScaleType4KindE0ELNS_15FloatRoundStyleE2EfEENS1_15EpilogueDefaultEEEEEvvEEEEvNT_6ParamsE,(.L_x_322 - _ZN7cutlass13device_kernelINS_4gemm6kernel13GemmUniversalIN4cute5tupleIJiiiiEEENS1_10collective13CollectiveMmaINS1_43MainloopSm90TmaGmmaWarpSpecializedSparseFP8ILi6ENS5_IJNS4_1CILi1EEENSA_ILi2EEESB_EEENS1_35KernelTmaWarpSpecializedCooperativeEEENS5_IJNSA_ILi256EEENSA_ILi128EEESH_EEENS_12float_e4m3_tENS5_IJNS4_6LayoutINS5_IJiNS5_IJSC_iEEEiEEENS5_IJlNS5_IJSB_SC_EEElEEEEENSK_INS5_IJNS5_IJNSA_ILi64EEEiEEENS5_IJSH_iEEEiEEENS5_IJNS5_IJSH_NSA_ILi8192EEEEEENS5_IJSB_lEEElEEEEEEEESJ_NS5_IJlSB_lEEENS4_8TiledMMAINS4_8MMA_AtomIJNS4_4SM904GMMA6SPARSE32GMMA_64x128x64_F32E4M3E4M3_SS_TNILNS14_7ScaleInE1ELS17_1ELNS14_9SparseSelE0EEEEEENSK_INS5_IJSC_SB_SB_EEENS5_IJSB_NSA_ILi0EEES1C_EEEEENS5_IJNS4_10UnderscoreES1F_S1F_EEEEENS4_23SM90_TMA_LOAD_MULTICASTENS4_14ComposedLayoutINS4_7SwizzleILi2ELi4ELi3EEENS4_25smem_sparse_ptr_flag_bitsILi2ELi8EEENSK_INS5_IJNS5_IJSB_NSA_ILi8EEEEEENS5_IJSC_SQ_EEEEEENS5_IJNS5_IJS1C_SH_EEESN_EEEEEEEvNS4_8identityENS4_13SM90_TMA_LOADENS1J_INS1K_ILi3ELi4ELi3EEENS4_18smem_ptr_flag_bitsILi8EEENSK_INS5_IJS1O_SH_EEENS5_IJSH_SB_EEEEEEEvS1W_EENS_8epilogue10collective6detail29Sm90TmaWarpSpecializedAdapterINS27_15DefaultEpilogueIfNS5_IJSB_llEEES2B_NS26_6thread17LinearCombinationIfLi1EffLNS2C_9ScaleType4KindE0ELNS_15FloatRoundStyleE2EfEENS1_15EpilogueDefaultEEEEEvvEEEEvNT_6ParamsE)
        .other          _ZN7cutlass13device_kernelINS_4gemm6kernel13GemmUniversalIN4cute5tupleIJiiiiEEENS1_10collective13CollectiveMmaINS1_43MainloopSm90TmaGmmaWarpSpecializedSparseFP8ILi6ENS5_IJNS4_1CILi1EEENSA_ILi2EEESB_EEENS1_35KernelTmaWarpSpecializedCooperativeEEENS5_IJNSA_ILi256EEENSA_ILi128EEESH_EEENS_12float_e4m3_tENS5_IJNS4_6LayoutINS5_IJiNS5_IJSC_iEEEiEEENS5_IJlNS5_IJSB_SC_EEElEEEEENSK_INS5_IJNS5_IJNSA_ILi64EEEiEEENS5_IJSH_iEEEiEEENS5_IJNS5_IJSH_NSA_ILi8192EEEEEENS5_IJSB_lEEElEEEEEEEESJ_NS5_IJlSB_lEEENS4_8TiledMMAINS4_8MMA_AtomIJNS4_4SM904GMMA6SPARSE32GMMA_64x128x64_F32E4M3E4M3_SS_TNILNS14_7ScaleInE1ELS17_1ELNS14_9SparseSelE0EEEEEENSK_INS5_IJSC_SB_SB_EEENS5_IJSB_NSA_ILi0EEES1C_EEEEENS5_IJNS4_10UnderscoreES1F_S1F_EEEEENS4_23SM90_TMA_LOAD_MULTICASTENS4_14ComposedLayoutINS4_7SwizzleILi2ELi4ELi3EEENS4_25smem_sparse_ptr_flag_bitsILi2ELi8EEENSK_INS5_IJNS5_IJSB_NSA_ILi8EEEEEENS5_IJSC_SQ_EEEEEENS5_IJNS5_IJS1C_SH_EEESN_EEEEEEEvNS4_8identityENS4_13SM90_TMA_LOADENS1J_INS1K_ILi3ELi4ELi3EEENS4_18smem_ptr_flag_bitsILi8EEENSK_INS5_IJS1O_SH_EEENS5_IJSH_SB_EEEEEEEvS1W_EENS_8epilogue10collective6detail29Sm90TmaWarpSpecializedAdapterINS27_15DefaultEpilogueIfNS5_IJSB_llEEES2B_NS26_6thread17LinearCombinationIfLi1EffLNS2C_9ScaleType4KindE0ELNS_15FloatRoundStyleE2EfEENS1_15EpilogueDefaultEEEEEvvEEEEvNT_6ParamsE,@"STO_CUDA_ENTRY STV_DEFAULT"
_ZN7cutlass13device_kernelINS_4gemm6kernel13GemmUniversalIN4cute5tupleIJiiiiEEENS1_10collective13CollectiveMmaINS1_43MainloopSm90TmaGmmaWarpSpecializedSparseFP8ILi6ENS5_IJNS4_1CILi1EEENSA_ILi2EEESB_EEENS1_35KernelTmaWarpSpecializedCooperativeEEENS5_IJNSA_ILi256EEENSA_ILi128EEESH_EEENS_12float_e4m3_tENS5_IJNS4_6LayoutINS5_IJiNS5_IJSC_iEEEiEEENS5_IJlNS5_IJSB_SC_EEElEEEEENSK_INS5_IJNS5_IJNSA_ILi64EEEiEEENS5_IJSH_iEEEiEEENS5_IJNS5_IJSH_NSA_ILi8192EEEEEENS5_IJSB_lEEElEEEEEEEESJ_NS5_IJlSB_lEEENS4_8TiledMMAINS4_8MMA_AtomIJNS4_4SM904GMMA6SPARSE32GMMA_64x128x64_F32E4M3E4M3_SS_TNILNS14_7ScaleInE1ELS17_1ELNS14_9SparseSelE0EEEEEENSK_INS5_IJSC_SB_SB_EEENS5_IJSB_NSA_ILi0EEES1C_EEEEENS5_IJNS4_10UnderscoreES1F_S1F_EEEEENS4_23SM90_TMA_LOAD_MULTICASTENS4_14ComposedLayoutINS4_7SwizzleILi2ELi4ELi3EEENS4_25smem_sparse_ptr_flag_bitsILi2ELi8EEENSK_INS5_IJNS5_IJSB_NSA_ILi8EEEEEENS5_IJSC_SQ_EEEEEENS5_IJNS5_IJS1C_SH_EEESN_EEEEEEEvNS4_8identityENS4_13SM90_TMA_LOADENS1J_INS1K_ILi3ELi4ELi3EEENS4_18smem_ptr_flag_bitsILi8EEENSK_INS5_IJS1O_SH_EEENS5_IJSH_SB_EEEEEEEvS1W_EENS_8epilogue10collective6detail29Sm90TmaWarpSpecializedAdapterINS27_15DefaultEpilogueIfNS5_IJSB_llEEES2B_NS26_6thread17LinearCombinationIfLi1EffLNS2C_9ScaleType4KindE0ELNS_15FloatRoundStyleE2EfEENS1_15EpilogueDefaultEEEEEvvEEEEvNT_6ParamsE:
[----:B------:R-:W0:Y:S02]  /*0000*/  LDC R1, c[0x0][0x28] ;  /* 0x00000a00ff017b82 */ /* 0x000e240000000800 */
[----:B0-----:R-:W-:Y:S01]  /*0010*/  VIADD R1, R1, 0xfffffef8 ;  /* 0xfffffef801017836 */ /* 0x001fe20000000000 */
[----:B------:R-:W0:Y:S01]  /*0020*/  S2R R5, SR_TID.X ;  /* 0x0000000000057919 */ /* 0x000e220000002100 */
[----:B------:R-:W-:Y:S01]  /*0030*/  ELECT P0, URZ, PT ;  /* 0x00000000003f782f */ /* 0x000fe20003800000 */
[----:B------:R-:W-:Y:S01]  /*0040*/  BSSY B0, `(.L_x_0) ;  /* 0x0000018000007945 */ /* 0x000fe20003800000 */
[--C-:B0-----:R-:W-:Y:S02]  /*0050*/  SHF.R.U32.HI R0, RZ, 0x5, R5.reuse ;  /* 0x00000005ff007819 */ /* 0x101fe40000011605 */
[----:B------:R-:W-:-:S03]  /*0060*/  SHF.R.U32.HI R2, RZ, 0x7, R5 ;  /* 0x00000007ff027819 */ /* 0x000fc60000011605 */
[----:B------:R-:W0:Y:S04]  /*0070*/  SHFL.IDX PT, R3, R0, RZ, 0x1f ;  /* 0x00001fff00037589 */ /* 0x000e2800000e0000 */
[----:B------:R-:W1:Y:S01]  /*0080*/  SHFL.IDX PT, R2, R2, RZ, 0x1f ;  /* 0x00001fff02027589 */ /* 0x000e6200000e0000 */
[----:B0-----:R-:W-:Y:S02]  /*0090*/  R2UR UR4, R3 ;  /* 0x00000000030472ca */ /* 0x001fe400000e0000 */
[----:B-1----:R-:W-:-:S11]  /*00a0*/  R2UR UR6, R2 ;  /* 0x00000000020672ca */ /* 0x002fd600000e0000 */
[----:B------:R-:W-:Y:S02]  /*00b0*/  USHF.R.S32.HI UR5, URZ, 0x1f, UR4 ;  /* 0x0000001f3f057899 */ /* 0x000fe40008011404 */
[----:B------:R-:W-:Y:S02]  /*00c0*/  ISETP.NE.OR P0, PT, RZ, UR4, !P0 ;  /* 0x00000004ff007c0c */ /* 0x000fe4000c705670 */
[----:B------:R-:W-:-:S04]  /*00d0*/  ULEA.HI UR5, UR5, UR4, URZ, 0x2 ;  /* 0x0000000405057291 */ /* 0x000fc8000f8f103f */
[----:B------:R-:W-:-:S04]  /*00e0*/  ULOP3.LUT UR5, UR5, 0xfffffffc, URZ, 0xc0, !UPT ;  /* 0xfffffffc05057892 */ /* 0x000fc8000f8ec03f */
[----:B------:R-:W-:-:S03]  /*00f0*/  UIADD3 UR8, UR4, -UR5, URZ ;  /* 0x8000000504087290 */ /* 0x000fc6000fffe03f */
[----:B------:R-:W-:Y:S09]  /*0100*/  @P0 BRA `(.L_x_1) ;  /* 0x00000000002c0947 */ /* 0x000ff20003800000 */
[----:B------:R-:W-:Y:S02]  /*0110*/  ULDC.64 UR4, c[0x0][0x198] ;  /* 0x0000660000047ab9 */ /* 0x000fe40000000a00 */
[----:B------:R-:W-:Y:S02]  /*0120*/  UIADD3 UR10, UP0, UR4, 0xf0, URZ ;  /* 0x000000f0040a7890 */ /* 0x000fe4000ff1e03f */
[----:B------:R-:W-:Y:S02]  /*0130*/  UIADD3 UR12, UP1, UR4, 0x1f0, URZ ;  /* 0x000001f0040c7890 */ /* 0x000fe4000ff3e03f */
[----:B------:R-:W-:Y:S02]  /*0140*/  UIADD3 UR4, UP2, UR4, 0x2f0, URZ ;  /* 0x000002f004047890 */ /* 0x000fe4000ff5e03f */
[----:B------:R-:W-:Y:S02]  /*0150*/  UIADD3.X UR11, URZ, UR5, URZ, UP0, !UPT ;  /* 0x000000053f0b7290 */ /* 0x000fe400087fe43f */
[----:B------:R-:W-:-:S02]  /*0160*/  UIADD3.X UR13, URZ, UR5, URZ, UP1, !UPT ;  /* 0x000000053f0d7290 */ /* 0x000fc40008ffe43f */
[----:B------:R-:W-:-:S05]  /*0170*/  UIADD3.X UR5, URZ, UR5, URZ, UP2, !UPT ;  /* 0x000000053f057290 */ /* 0x000fca00097fe43f */
[----:B------:R0:W-:Y:S02]  /*0180*/  UTMACCTL.PF [UR10] ;  /* 0x000000000a0079b9 */ /* 0x0001e40008040000 */
[----:B------:R0:W-:Y:S02]  /*0190*/  UTMACCTL.PF [UR12] ;  /* 0x000000000c0079b9 */ /* 0x0001e40008040000 */
[----:B------:R0:W-:Y:S02]  /*01a0*/  UTMACCTL.PF [UR4] ;  /* 0x00000000040079b9 */ /* 0x0001e40008040000 */
[----:B0-----:R-:W-:Y:S01]  /*01b0*/  NOP ;  /* 0x0000000000007918 */ /* 0x001fe20000000000 */
.L_x_1:
[----:B------:R-:W-:Y:S05]  /*01c0*/  BSYNC B0 ;  /* 0x0000000000007941 */ /* 0x000fea0003800000 */
.L_x_0:
[----:B------:R-:W0:Y:S01]  /*01d0*/  SHFL.IDX PT, R3, R0, RZ, 0x1f ;  /* 0x00001fff00037589 */ /* 0x000e2200000e0000 */
[----:B------:R-:W-:Y:S01]  /*01e0*/  UISETP.NE.AND UP0, UPT, UR8, 0x3, UPT ;  /* 0x000000030800788c */ /* 0x000fe2000bf05270 */
[----:B------:R-:W-:Y:S01]  /*01f0*/  ISETP.NE.AND P2, PT, RZ, UR6, PT ;  /* 0x00000006ff007c0c */ /* 0x000fe2000bf45270 */
[----:B------:R-:W-:Y:S02]  /*0200*/  UIADD3 UR10, UR6, -0x1, URZ ;  /* 0xffffffff060a7890 */ /* 0x000fe4000fffe03f */
[----:B------:R-:W-:Y:S02]  /*0210*/  UISETP.EQ.OR UP0, UPT, UR8, URZ, !UP0 ;  /* 0x0000003f0800728c */ /* 0x000fe4000c702670 */
[----:B------:R-:W-:Y:S02]  /*0220*/  UISETP.GE.U32.AND UP1, UPT, UR10, 0x2, UPT ;  /* 0x000000020a00788c */ /* 0x000fe4000bf26070 */
[----:B------:R-:W-:-:S04]  /*0230*/  UISETP.EQ.AND UP0, UPT, UR6, URZ, UP0 ;  /* 0x0000003f0600728c */ /* 0x000fc80008702270 */
[----:B------:R-:W-:-:S04]  /*0240*/  USEL UR14, URZ, 0x1, !UP0 ;  /* 0x000000013f0e7887 */ /* 0x000fc8000c000000 */
[----:B------:R-:W-:Y:S01]  /*0250*/  USEL UR14, UR14, 0x2, UP1 ;  /* 0x000000020e0e7887 */ /* 0x000fe20008800000 */
[----:B0-----:R-:W-:-:S13]  /*0260*/  ISETP.NE.AND P0, PT, R3, RZ, PT ;  /* 0x000000ff0300720c */ /* 0x001fda0003f05270 */
[----:B------:R-:W-:Y:S05]  /*0270*/  @P0 BRA `(.L_x_2) ;  /* 0x0000000000680947 */ /* 0x000fea0003800000 */
[----:B------:R-:W0:Y:S01]  /*0280*/  S2UR UR9, SR_CgaCtaId ;  /* 0x00000000000979c3 */ /* 0x000e220000008800 */
[----:B------:R-:W-:Y:S01]  /*0290*/  UMOV UR4, 0x400 ;  /* 0x0000040000047882 */ /* 0x000fe20000000000 */
[----:B------:R-:W-:Y:S01]  /*02a0*/  UMOV UR5, 0x1 ;  /* 0x0000000100057882 */ /* 0x000fe20000000000 */
[----:B------:R-:W-:Y:S01]  /*02b0*/  UMOV UR6, 0x4 ;  /* 0x0000000400067882 */ /* 0x000fe20000000000 */
[----:B------:R-:W-:Y:S01]  /*02c0*/  ELECT P0, URZ, PT ;  /* 0x00000000003f782f */ /* 0x000fe20003800000 */
[----:B------:R-:W-:-:S04]  /*02d0*/  UIADD3 UR6, -UR6, 0x100000, URZ ;  /* 0x0010000006067890 */ /* 0x000fc8000fffe13f */
[----:B------:R-:W-:Y:S02]  /*02e0*/  USHF.L.U32 UR7, UR6, 0xb, URZ ;  /* 0x0000000b06077899 */ /* 0x000fe4000800063f */
[----:B------:R-:W-:Y:S02]  /*02f0*/  USHF.L.U32 UR6, UR6, 0x1, URZ ;  /* 0x0000000106067899 */ /* 0x000fe4000800063f */
[----:B0-----:R-:W-:Y:S02]  /*0300*/  ULEA UR9, UR9, UR4, 0x18 ;  /* 0x0000000409097291 */ /* 0x001fe4000f8ec03f */
[----:B------:R-:W-:-:S04]  /*0310*/  UIADD3 UR4, -UR5, 0x100000, URZ ;  /* 0x0010000005047890 */ /* 0x000fc8000fffe13f */
[----:B------:R-:W-:Y:S02]  /*0320*/  USHF.L.U32 UR5, UR4, 0xb, URZ ;  /* 0x0000000b04057899 */ /* 0x000fe4000800063f */
[----:B------:R-:W-:Y:S01]  /*0330*/  USHF.L.U32 UR4, UR4, 0x1, URZ ;  /* 0x0000000104047899 */ /* 0x000fe2000800063f */
[----:B------:R-:W0:Y:S11]  /*0340*/  FENCE.VIEW.ASYNC.S ;  /* 0x00000000000073c6 */ /* 0x000e360000000000 */
[----:B0-----:R0:W1:Y:S01]  /*0350*/  SYNCS.EXCH.64 URZ, [UR9], UR4 ;  /* 0x00000004093f75b2 */ /* 0x0010620008000100 */
[----:B------:R0:W2:Y:S01]  /*0360*/  SYNCS.EXCH.64 URZ, [UR9+0x30], UR6 ;  /* 0x00003006093f75b2 */ /* 0x0000a20008000100 */
[----:B------:R0:W3:Y:S01]  /*0370*/  SYNCS.EXCH.64 URZ, [UR9+0x8], UR4 ;  /* 0x00000804093f75b2 */ /* 0x0000e20008000100 */
[----:B------:R0:W4:Y:S01]  /*0380*/  SYNCS.EXCH.64 URZ, [UR9+0x38], UR6 ;  /* 0x00003806093f75b2 */ /* 0x0001220008000100 */
[----:B------:R0:W0:Y:S01]  /*0390*/  SYNCS.EXCH.64 URZ, [UR9+0x10], UR4 ;  /* 0x00001004093f75b2 */ /* 0x0000220008000100 */
[----:B------:R0:W0:Y:S01]  /*03a0*/  SYNCS.EXCH.64 URZ, [UR9+0x40], UR6 ;  /* 0x00004006093f75b2 */ /* 0x0000220008000100 */
[----:B------:R0:W0:Y:S01]  /*03b0*/  SYNCS.EXCH.64 URZ, [UR9+0x18], UR4 ;  /* 0x00001804093f75b2 */ /* 0x0000220008000100 */
[----:B------:R0:W0:Y:S01]  /*03c0*/  SYNCS.EXCH.64 URZ, [UR9+0x48], UR6 ;  /* 0x00004806093f75b2 */ /* 0x0000220008000100 */
[----:B------:R0:W0:Y:S01]  /*03d0*/  SYNCS.EXCH.64 URZ, [UR9+0x20], UR4 ;  /* 0x00002004093f75b2 */ /* 0x0000220008000100 */
[----:B------:R0:W0:Y:S01]  /*03e0*/  SYNCS.EXCH.64 URZ, [UR9+0x50], UR6 ;  /* 0x00005006093f75b2 */ /* 0x0000220008000100 */
[----:B------:R0:W0:Y:S01]  /*03f0*/  SYNCS.EXCH.64 URZ, [UR9+0x28], UR4 ;  /* 0x00002804093f75b2 */ /* 0x0000220008000100 */
[----:B------:R0:W0:Y:S01]  /*0400*/  SYNCS.EXCH.64 URZ, [UR9+0x58], UR6 ;  /* 0x00005806093f75b2 */ /* 0x0000220008000100 */
[----:B------:R-:W-:Y:S01]  /*0410*/  NOP ;  /* 0x0000000000007918 */ /* 0x000fe20000000000 */
.L_x_2:
[----:B------:R-:W-:Y:S01]  /*0420*/  SHF.R.S32.HI R4, RZ, 0x1f, R5 ;  /* 0x0000001fff047819 */ /* 0x000fe20000011405 */
[----:B------:R-:W5:Y:S01]  /*0430*/  SHFL.IDX PT, R0, R0, RZ, 0x1f ;  /* 0x00001fff00007589 */ /* 0x000f6200000e0000 */
[----:B0-----:R-:W0:Y:S01]  /*0440*/  S2UR UR9, SR_CTAID.X ;  /* 0x00000000000979c3 */ /* 0x001e220000002500 */
[----:B------:R-:W-:Y:S02]  /*0450*/  ELECT P0, URZ, PT ;  /* 0x00000000003f782f */ /* 0x000fe40003800000 */
[----:B------:R-:W-:Y:S01]  /*0460*/  LEA.HI R4, R4, R5, RZ, 0x7 ;  /* 0x0000000504047211 */ /* 0x000fe200078f38ff */
[----:B------:R-:W1:Y:S01]  /*0470*/  S2R R2, SR_CTAID.Y ;  /* 0x0000000000027919 */ /* 0x000e620000002600 */
[----:B------:R-:W-:Y:S01]  /*0480*/  SHF.R.S32.HI R6, RZ, 0x1f, R3 ;  /* 0x0000001fff067819 */ /* 0x000fe20000011403 */
[----:B------:R-:W-:Y:S01]  /*0490*/  ULDC UR4, c[0x0][0x154] ;  /* 0x0000550000047ab9 */ /* 0x000fe20000000800 */
[----:B------:R-:W-:Y:S01]  /*04a0*/  LOP3.LUT R4, R4, 0xffffff80, RZ, 0xc0, !PT ;  /* 0xffffff8004047812 */ /* 0x000fe200078ec0ff */
[----:B------:R-:W-:Y:S01]  /*04b0*/  NOP ;  /* 0x0000000000007918 */ /* 0x000fe20000000000 */
[----:B------:R-:W-:Y:S01]  /*04c0*/  LEA.HI R6, R6, R3, RZ, 0x2 ;  /* 0x0000000306067211 */ /* 0x000fe200078f10ff */
[----:B------:R-:W2:Y:S01]  /*04d0*/  LDC R11, c[0x0][0x148] ;  /* 0x00005200ff0b7b82 */ /* 0x000ea20000000800 */
[----:B------:R-:W-:Y:S01]  /*04e0*/  NOP ;  /* 0x0000000000007918 */ /* 0x000fe20000000000 */
[----:B------:R-:W-:Y:S01]  /*04f0*/  IMAD.IADD R4, R5, 0x1, -R4 ;  /* 0x0000000105047824 */ /* 0x000fe200078e0a04 */
[----:B------:R-:W-:-:S04]  /*0500*/  LOP3.LUT R6, R6, 0x3ffffffc, RZ, 0xc0, !PT ;  /* 0x3ffffffc06067812 */ /* 0x000fc800078ec0ff */
[----:B------:R-:W-:Y:S01]  /*0510*/  SHF.R.S32.HI R5, RZ, 0x1f, R4 ;  /* 0x0000001fff057819 */ /* 0x000fe20000011404 */
[----:B------:R-:W3:Y:S01]  /*0520*/  LDC R8, c[0x0][0x144] ;  /* 0x00005100ff087b82 */ /* 0x000ee20000000800 */
[----:B------:R-:W-:Y:S02]  /*0530*/  IADD3 R6, R3, -R6, RZ ;  /* 0x8000000603067210 */ /* 0x000fe40007ffe0ff */
[----:B------:R-:W-:Y:S02]  /*0540*/  LEA.HI R5, R5, R4, RZ, 0x3 ;  /* 0x0000000405057211 */ /* 0x000fe400078f18ff */
[----:B-----5:R-:W-:Y:S02]  /*0550*/  ISETP.NE.OR P0, PT, R0, RZ, !P0 ;  /* 0x000000ff0000720c */ /* 0x020fe40004705670 */
[--C-:B------:R-:W-:Y:S02]  /*0560*/  SHF.R.S32.HI R0, RZ, 0x3, R5.reuse ;  /* 0x00000003ff007819 */ /* 0x100fe40000011405 */
[----:B------:R-:W-:-:S04]  /*0570*/  SHF.R.S32.HI R5, RZ, 0x1f, R5 ;  /* 0x0000001fff057819 */ /* 0x000fc80000011405 */
[----:B------:R-:W-:-:S04]  /*0580*/  LEA.HI R5, R5, R0, RZ, 0x2 ;  /* 0x0000000005057211 */ /* 0x000fc800078f10ff */
[----:B------:R-:W-:Y:S01]  /*0590*/  LOP3.LUT R5, R5, 0xfffffffc, RZ, 0xc0, !PT ;  /* 0xfffffffc05057812 */ /* 0x000fe200078ec0ff */
[----:B------:R-:W-:Y:S01]  /*05a0*/  VOTEU.ALL UP0, P0 ;  /* 0x00000000003f7886 */ /* 0x000fe20000000000 */
[----:B-1----:R-:W-:Y:S01]  /*05b0*/  I2FP.F32.U32 R7, R2 ;  /* 0x0000000200077245 */ /* 0x002fe20000201000 */
[----:B------:R-:W-:Y:S02]  /*05c0*/  VOTEU.ALL UP1, P0 ;  /* 0x00000000003f7886 */ /* 0x000fe40000020000 */
[----:B------:R-:W-:Y:S01]  /*05d0*/  IMAD.IADD R5, R0, 0x1, -R5 ;  /* 0x0000000100057824 */ /* 0x000fe200078e0a05 */
[----:B------:R-:W1:Y:S01]  /*05e0*/  @!UP0 S2UR UR7, SR_CgaCtaId ;  /* 0x00000000000789c3 */ /* 0x000e620000008800 */
[----:B0-----:R-:W-:Y:S01]  /*05f0*/  I2FP.F32.U32 R0, UR9 ;  /* 0x0000000900007c45 */ /* 0x001fe20008201000 */
[----:B------:R-:W-:Y:S01]  /*0600*/  FMUL R9, R7, UR4 ;  /* 0x0000000407097c20 */ /* 0x000fe20008400000 */
[----:B------:R-:W-:Y:S01]  /*0610*/  IMAD R5, R6, 0x4, R5 ;  /* 0x0000000406057824 */ /* 0x000fe200078e0205 */
[----:B------:R-:W-:Y:S01]  /*0620*/  ULDC UR4, c[0x0][0x150] ;  /* 0x0000540000047ab9 */ /* 0x000fe20000000800 */
[----:B------:R-:W-:Y:S01]  /*0630*/  @!UP0 UMOV UR6, 0x400 ;  /* 0x0000040000068882 */ /* 0x000fe20000000000 */
[----:B------:R-:W-:Y:S01]  /*0640*/  FMUL R7, R0, UR4 ;  /* 0x0000000400077c20 */ /* 0x000fe20008400000 */
[----:B------:R-:W-:Y:S01]  /*0650*/  IMAD.SHL.U32 R0, R5, 0x4, RZ ;  /* 0x0000000405007824 */ /* 0x000fe200078e00ff */
[----:B------:R-:W0:Y:S01]  /*0660*/  LDC R6, c[0x0][0x140] ;  /* 0x00005000ff067b82 */ /* 0x000e220000000800 */
[----:B------:R-:W5:Y:S01]  /*0670*/  F2I.U32.TRUNC.NTZ R9, R9 ;  /* 0x0000000900097305 */ /* 0x000f62000020f000 */
[----:B------:R-:W-:-:S02]  /*0680*/  UMOV UR4, 0x20 ;  /* 0x0000002000047882 */ /* 0x000fc40000000000 */
[----:B------:R-:W-:Y:S01]  /*0690*/  LOP3.LUT R10, R5, 0xc, R0, 0x78, !PT ;  /* 0x0000000c050a7812 */ /* 0x000fe200078e7800 */
[----:B------:R-:W-:-:S04]  /*06a0*/  @!UP0 UIADD3 UR4, -UR4, 0x100000, URZ ;  /* 0x0010000004048890 */ /* 0x000fc8000fffe13f */
[----:B------:R-:W-:Y:S02]  /*06b0*/  @!UP0 USHF.L.U32 UR5, UR4, 0xb, URZ ;  /* 0x0000000b04058899 */ /* 0x000fe4000800063f */
[----:B------:R-:W-:Y:S01]  /*06c0*/  @!UP0 USHF.L.U32 UR4, UR4, 0x1, URZ ;  /* 0x0000000104048899 */ /* 0x000fe2000800063f */
[----:B------:R-:W4:Y:S01]  /*06d0*/  F2I.U32.TRUNC.NTZ R7, R7 ;  /* 0x0000000700077305 */ /* 0x000f22000020f000 */
[----:B------:R0:W-:Y:S01]  /*06e0*/  STL [R1+0x80], R10 ;  /* 0x0000800a01007387 */ /* 0x0001e20000100800 */
[----:B-----5:R-:W-:Y:S01]  /*06f0*/  IMAD.MOV R12, RZ, RZ, -R9 ;  /* 0x000000ffff0c7224 */ /* 0x020fe200078e0a09 */
[----:B-1----:R-:W-:Y:S01]  /*0700*/  @!UP0 ULEA UR6, UR7, UR6, 0x18 ;  /* 0x0000000607068291 */ /* 0x002fe2000f8ec03f */
[----:B------:R-:W-:Y:S02]  /*0710*/  VOTEU.ALL UP0, P0 ;  /* 0x00000000003f7886 */ /* 0x000fe40000000000 */
[----:B--2---:R-:W-:Y:S01]  /*0720*/  IMAD R5, R11, R12, R2 ;  /* 0x0000000c0b057224 */ /* 0x004fe200078e0202 */
[----:B------:R-:W-:-:S02]  /*0730*/  LOP3.LUT P0, RZ, R4, 0x7, RZ, 0xc0, !PT ;  /* 0x0000000704ff7812 */ /* 0x000fc4000780c0ff */
[----:B0-----:R-:W-:Y:S02]  /*0740*/  ISETP.EQ.U32.AND P3, PT, R6, 0x1, PT ;  /* 0x000000010600780c */ /* 0x001fe40003f62070 */
[----:B----4-:R-:W-:Y:S02]  /*0750*/  IADD3 R7, -R7, RZ, RZ ;  /* 0x000000ff07077210 */ /* 0x010fe40007ffe1ff */
[----:B------:R-:W-:Y:S01]  /*0760*/  ISETP.NE.AND P1, PT, R5, R10, PT ;  /* 0x0000000a0500720c */ /* 0x000fe20003f25270 */
[----:B------:R-:W0:Y:S02]  /*0770*/  FENCE.VIEW.ASYNC.S ;  /* 0x00000000000073c6 */ /* 0x000e240000000000 */
[----:B0-----:R0:W1:Y:S01]  /*0780*/  @!UP0 SYNCS.EXCH.64 URZ, [UR6+0x70], UR4 ;  /* 0x00007004063f85b2 */ /* 0x0010620008000100 */
[----:B------:R-:W-:Y:S01]  /*0790*/  ISETP.LT.U32.AND P0, PT, R10, 0x2, !P0 ;  /* 0x000000020a00780c */ /* 0x000fe20004701070 */
[----:B---3--:R-:W-:-:S05]  /*07a0*/  IMAD R0, R8, R7, UR9 ;  /* 0x0000000908007e24 */ /* 0x008fca000f8e0207 */
[----:B------:R-:W-:-:S04]  /*07b0*/  ISETP.EQ.OR P1, PT, R0, RZ, !P1 ;  /* 0x000000ff0000720c */ /* 0x000fc80004f22670 */
[----:B------:R-:W-:Y:S01]  /*07c0*/  PLOP3.LUT P0, PT, P0, P1, PT, 0x80, 0x0 ;  /* 0x000000000000781c */ /* 0x000fe20000703070 */
[----:B------:R0:W2:Y:S01]  /*07d0*/  @!UP1 SYNCS.EXCH.64 URZ, [UR6+0x78], UR4 ;  /* 0x00007804063f95b2 */ /* 0x0000a20008000100 */
[----:B------:R-:W-:Y:S01]  /*07e0*/  NOP ;  /* 0x0000000000007918 */ /* 0x000fe20000000000 */
[----:B------:R-:W-:Y:S10]  /*07f0*/  @!P3 BRA `(.L_x_3) ;  /* 0x000000000008b947 */ /* 0x000ff40003800000 */
[----:B-12---:R-:W-:Y:S01]  /*0800*/  UCGABAR_ARV ;  /* 0x00000000000079c7 */ /* 0x006fe20008000000 */
[----:B------:R-:W-:Y:S05]  /*0810*/  BRA `(.L_x_4) ;  /* 0x0000000000047947 */ /* 0x000fea0003800000 */
.L_x_3:
[----:B-12---:R-:W-:Y:S01]  /*0820*/  NOP ;  /* 0x0000000000007918 */ /* 0x006fe20000000000 */
.L_x_4:
[----:B------:R-:W1:Y:S01]  /*0830*/  LDC R3, c[0x0][0x75c] ;  /* 0x0001d700ff037b82 */ /* 0x000e620000000800 */
[----:B------:R-:W-:Y:S01]  /*0840*/  MOV R5, RZ ;  /* 0x000000ff00057202 */ /* 0x000fe20000000f00 */
[----:B------:R-:W-:Y:S01]  /*0850*/  IMAD.U32 R4, RZ, RZ, UR9 ;  /* 0x00000009ff047e24 */ /* 0x000fe2000f8e00ff */
[----:B-1----:R-:W-:-:S13]  /*0860*/  ISETP.NE.AND P4, PT, R3, 0x1, PT ;  /* 0x000000010300780c */ /* 0x002fda0003f85270 */
[----:B------:R-:W1:Y:S01]  /*0870*/  @P4 LDC R7, c[0x0][0x10] ;  /* 0x00000400ff074b82 */ /* 0x000e620000000800 */
[----:B------:R-:W-:Y:S02]  /*0880*/  @P4 IMAD.MOV.U32 R3, RZ, RZ, RZ ;  /* 0x000000ffff034224 */ /* 0x000fe400078e00ff */
[----:B------:R-:W-:-:S05]  /*0890*/  @P4 IMAD.MOV.U32 R13, RZ, RZ, RZ ;  /* 0x000000ffff0d4224 */ /* 0x000fca00078e00ff */
[----:B------:R-:W2:Y:S01]  /*08a0*/  @!P4 LDC R9, c[0x0][0xc] ;  /* 0x00000300ff09cb82 */ /* 0x000ea20000000800 */
[----:B-1----:R-:W-:-:S04]  /*08b0*/  @P4 IMAD.WIDE.U32 R6, R7, UR9, R2 ;  /* 0x0000000907064c25 */ /* 0x002fc8000f8e0002 */
[----:B------:R-:W-:Y:S02]  /*08c0*/  @P4 IMAD.MOV.U32 R19, RZ, RZ, R6 ;  /* 0x000000ffff134224 */ /* 0x000fe400078e0006 */
[----:B------:R-:W-:Y:S02]  /*08d0*/  @P4 IMAD.IADD R23, R7, 0x1, R13 ;  /* 0x0000000107174824 */ /* 0x000fe400078e020d */
[----:B--2---:R-:W-:-:S04]  /*08e0*/  @!P4 IMAD.WIDE.U32 R4, R2, R9, R4 ;  /* 0x000000090204c225 */ /* 0x004fc800078e0004 */
[----:B------:R-:W-:Y:S01]  /*08f0*/  @!P4 IMAD.MOV.U32 R19, RZ, RZ, R4 ;  /* 0x000000ffff13c224 */ /* 0x000fe200078e0004 */
[----:B------:R-:W-:-:S04]  /*0900*/  @!P4 MOV R23, R5 ;  /* 0x000000050017c202 */ /* 0x000fc80000000f00 */
[----:B------:R1:W-:Y:S04]  /*0910*/  STL [R1+0x88], R19 ;  /* 0x0000881301007387 */ /* 0x0003e80000100800 */
[----:B------:R1:W-:Y:S01]  /*0920*/  STL [R1+0x84], R23 ;  /* 0x0000841701007387 */ /* 0x0003e20000100800 */
[----:B------:R-:W-:Y:S05]  /*0930*/  @!P3 BRA `(.L_x_5) ;  /* 0x00000000000cb947 */ /* 0x000fea0003800000 */
[----:B------:R-:W-:Y:S01]  /*0940*/  UCGABAR_WAIT ;  /* 0x0000000000007dc7 */ /* 0x000fe20008000000 */
[----:B------:R-:W-:Y:S01]  /*0950*/  CCTL.IVALL ;  /* 0x00000000ff00798f */ /* 0x000fe20002000000 */
[----:B------:R-:W-:Y:S05]  /*0960*/  BRA `(.L_x_6) ;  /* 0x0000000000047947 */ /* 0x000fea0003800000 */
.L_x_5:
[----:B------:R-:W-:Y:S06]  /*0970*/  BAR.SYNC.DEFER_BLOCKING 0x0 ;  /* 0x0000000000007b1d */ /* 0x000fec0000010000 */
.L_x_6:
[----:B------:R-:W-:Y:S05]  /*0980*/  @!P2 BRA `(.L_x_7) ;  /* 0x000000cc0028a947 */ /* 0x000fea0003800000 */
[----:B------:R-:W-:-:S06]  /*0990*/  UISETP.GT.U32.AND UP0, UPT, UR10, 0x1, UPT ;  /* 0x000000010a00788c */ /* 0x000fcc000bf04070 */
[----:B------:R-:W-:-:S13]  /*09a0*/  PLOP3.LUT P1, PT, PT, PT, UP0, 0x80, 0x0 ;  /* 0x000000000000781c */ /* 0x000fda0003f2f008 */
[----:B0-----:R-:W-:Y:S05]  /*09b0*/  @P1 EXIT ;  /* 0x000000000000194d */ /* 0x001fea0003800000 */
[----:B------:R-:W-:Y:S01]  /*09c0*/  IMAD.MOV.U32 R6, RZ, RZ, -0x1 ;  /* 0xffffffffff067424 */ /* 0x000fe200078e00ff */
[----:B------:R-:W-:Y:S01]  /*09d0*/  ULDC.64 UR4, c[0x0][0x750] ;  /* 0x0001d40000047ab9 */ /* 0x000fe20000000a00 */
[----:B------:R-:W-:Y:S01]  /*09e0*/  IMAD.MOV.U32 R5, RZ, RZ, -0x1 ;  /* 0xffffffffff057424 */ /* 0x000fe200078e00ff */
[----:B------:R-:W-:Y:S01]  /*09f0*/  ISETP.GE.U32.AND P1, PT, R19, UR4, PT ;  /* 0x0000000413007c0c */ /* 0x000fe2000bf26070 */
[----:B------:R-:W-:Y:S01]  /*0a00*/  UMOV UR23, 0xffffffff ;  /* 0xffffffff00177882 */ /* 0x000fe20000000000 */
[----:B------:R0:W-:Y:S01]  /*0a10*/  STL [R1+0x94], R6 ;  /* 0x0000940601007387 */ /* 0x0001e20000100800 */
[----:B------:R-:W-:Y:S02]  /*0a20*/  PRMT R4, RZ, 0x7610, R4 ;  /* 0x00007610ff047816 */ /* 0x000fe40000000004 */
[----:B------:R-:W-:Y:S01]  /*0a30*/  ISETP.GE.U32.AND.EX P1, PT, R23, UR5, PT, P1 ;  /* 0x0000000517007c0c */ /* 0x000fe2000bf26110 */
[----:B------:R0:W-:-:S12]  /*0a40*/  STL [R1+0x8c], R5 ;  /* 0x00008c0501007387 */ /* 0x0001d80000100800 */
[----:B0-----:R-:W-:Y:S05]  /*0a50*/  @P1 BRA `(.L_x_8) ;  /* 0x0000000400381947 */ /* 0x001fea0003800000 */
[----:B------:R-:W0:Y:S01]  /*0a60*/  LDC.64 R14, c[0x0][0x728] ;  /* 0x0001ca00ff0e7b82 */ /* 0x000e220000000a00 */
[----:B------:R-:W-:Y:S01]  /*0a70*/  IMAD.MOV.U32 R4, RZ, RZ, R19 ;  /* 0x000000ffff047224 */ /* 0x000fe200078e0013 */
[----:B------:R-:W-:-:S06]  /*0a80*/  MOV R5, R23 ;  /* 0x0000001700057202 */ /* 0x000fcc0000000f00 */
[----:B------:R-:W2:Y:S08]  /*0a90*/  LDC R10, c[0x0][0x730] ;  /* 0x0001cc00ff0a7b82 */ /* 0x000eb00000000800 */
[----:B------:R-:W3:Y:S01]  /*0aa0*/  LDC.64 R16, c[0x0][0x720] ;  /* 0x0001c800ff107b82 */ /* 0x000ee20000000a00 */
[----:B0-----:R-:W-:-:S04]  /*0ab0*/  ISETP.NE.U32.AND P1, PT, R14, RZ, PT ;  /* 0x000000ff0e00720c */ /* 0x001fc80003f25070 */
[----:B------:R-:W-:-:S13]  /*0ac0*/  ISETP.NE.AND.EX P1, PT, R15, RZ, PT, P1 ;  /* 0x000000ff0f00720c */ /* 0x000fda0003f25310 */
[----:B--23--:R-:W-:Y:S05]  /*0ad0*/  @!P1 BRA `(.L_x_9) ;  /* 0x0000000000289947 */ /* 0x00cfea0003800000 */
[----:B------:R-:W0:Y:S02]  /*0ae0*/  LDC R9, c[0x0][0x734] ;  /* 0x0001cd00ff097b82 */ /* 0x000e240000000800 */
[----:B0-----:R-:W-:-:S05]  /*0af0*/  IADD3 R9, P1, R19, R9, RZ ;  /* 0x0000000913097210 */ /* 0x001fca0007f3e0ff */
[----:B------:R-:W-:-:S04]  /*0b00*/  IMAD.X R13, RZ, RZ, R23, P1 ;  /* 0x000000ffff0d7224 */ /* 0x000fc800008e0617 */
[----:B------:R-:W-:-:S04]  /*0b10*/  IMAD.WIDE.U32 R4, R13, R14, RZ ;  /* 0x0000000e0d047225 */ /* 0x000fc800078e00ff */
[----:B------:R-:W-:-:S04]  /*0b20*/  IMAD.WIDE.U32 R6, P1, R9, R15, R4 ;  /* 0x0000000f09067225 */ /* 0x000fc80007820004 */
[----:B------:R-:W-:-:S04]  /*0b30*/  IMAD.WIDE.U32 R4, R9, R14, RZ ;  /* 0x0000000e09047225 */ /* 0x000fc800078e00ff */
[----:B------:R-:W-:Y:S01]  /*0b40*/  IMAD.X R9, RZ, RZ, RZ, P1 ;  /* 0x000000ffff097224 */ /* 0x000fe200008e06ff */
[----:B------:R-:W-:Y:S01]  /*0b50*/  IADD3 RZ, P1, R5, R6, RZ ;  /* 0x0000000605ff7210 */ /* 0x000fe20007f3e0ff */
[----:B------:R-:W-:-:S04]  /*0b60*/  IMAD.MOV.U32 R8, RZ, RZ, R7 ;  /* 0x000000ffff087224 */ /* 0x000fc800078e0007 */
[----:B------:R-:W-:-:S08]  /*0b70*/  IMAD.WIDE.U32.X R4, R13, R15, R8, P1 ;  /* 0x0000000f0d047225 */ /* 0x000fd000008e0408 */
.L_x_9:
[----:B------:R-:W0:Y:S01]  /*0b80*/  LDC.64 R20, c[0x0][0x740] ;  /* 0x0001d000ff147b82 */ /* 0x000e220000000a00 */
[-C--:B------:R-:W-:Y:S01]  /*0b90*/  SHF.R.U64 R22, R4, R10.reuse, R5 ;  /* 0x0000000a04167219 */ /* 0x080fe20000001205 */
[----:B------:R-:W-:Y:S01]  /*0ba0*/  IMAD.MOV.U32 R4, RZ, RZ, R19 ;  /* 0x000000ffff047224 */ /* 0x000fe200078e0013 */
[----:B------:R-:W-:Y:S01]  /*0bb0*/  SHF.R.U32.HI R3, RZ, R10, R5 ;  /* 0x0000000aff037219 */ /* 0x000fe20000011605 */
[----:B------:R-:W-:Y:S01]  /*0bc0*/  IMAD.MOV.U32 R5, RZ, RZ, R23 ;  /* 0x000000ffff057224 */ /* 0x000fe200078e0017 */
[----:B------:R-:W-:Y:S01]  /*0bd0*/  IADD3 R7, P1, RZ, -R22, RZ ;  /* 0x80000016ff077210 */ /* 0x000fe20007f3e0ff */
[----:B-1----:R-:W-:Y:S02]  /*0be0*/  IMAD R23, R11, R12, R2 ;  /* 0x0000000c0b177224 */ /* 0x002fe400078e0202 */
[----:B------:R-:W1:Y:S01]  /*0bf0*/  LDC R8, c[0x0][0x718] ;  /* 0x0001c600ff087b82 */ /* 0x000e620000000800 */
[----:B------:R-:W-:Y:S01]  /*0c00*/  IADD3.X R3, RZ, ~R3, RZ, P1, !PT ;  /* 0x80000003ff037210 */ /* 0x000fe20000ffe4ff */
[----:B------:R-:W-:-:S04]  /*0c10*/  IMAD.WIDE.U32 R4, R7, R16, R4 ;  /* 0x0000001007047225 */ /* 0x000fc800078e0004 */
[----:B------:R-:W-:Y:S02]  /*0c20*/  IMAD R6, R3, R16, RZ ;  /* 0x0000001003067224 */ /* 0x000fe400078e02ff */
[----:B------:R-:W2:Y:S01]  /*0c30*/  LDC R14, c[0x0][0x708] ;  /* 0x0001c200ff0e7b82 */ /* 0x000ea20000000800 */
[----:B------:R-:W-:Y:S02]  /*0c40*/  IMAD.MOV.U32 R11, RZ, RZ, 0x1 ;  /* 0x00000001ff0b7424 */ /* 0x000fe400078e00ff */
[----:B------:R-:W-:-:S04]  /*0c50*/  IMAD R3, R7, R17, R6 ;  /* 0x0000001107037224 */ /* 0x000fc800078e0206 */
[----:B------:R-:W-:Y:S01]  /*0c60*/  IMAD.IADD R3, R5, 0x1, R3 ;  /* 0x0000000105037824 */ /* 0x000fe200078e0203 */
[----:B------:R-:W3:Y:S01]  /*0c70*/  LDC R18, c[0x0][0x758] ;  /* 0x0001d600ff127b82 */ /* 0x000ee20000000800 */
[----:B0-----:R-:W-:Y:S02]  /*0c80*/  ISETP.NE.U32.AND P1, PT, R20, RZ, PT ;  /* 0x000000ff1400720c */ /* 0x001fe40003f25070 */
[----:B------:R-:W-:Y:S02]  /*0c90*/  MOV R5, 0xffffffff ;  /* 0xffffffff00057802 */ /* 0x000fe40000000f00 */
[----:B------:R-:W-:-:S03]  /*0ca0*/  ISETP.NE.AND.EX P1, PT, R21, RZ, PT, P1 ;  /* 0x000000ff1500720c */ /* 0x000fc60003f25310 */
[----:B------:R-:W0:Y:S01]  /*0cb0*/  LDC R13, c[0x0][0x700] ;  /* 0x0001c000ff0d7b82 */ /* 0x000e220000000800 */
[-CC-:B-1----:R-:W-:Y:S02]  /*0cc0*/  SHF.R.U64 R10, R4, R8.reuse, R3.reuse ;  /* 0x00000008040a7219 */ /* 0x182fe40000001203 */
[----:B------:R-:W-:-:S05]  /*0cd0*/  SHF.R.U32.HI R3, RZ, R8, R3 ;  /* 0x00000008ff037219 */ /* 0x000fca0000011603 */
[----:B------:R-:W1:Y:S01]  /*0ce0*/  LDC R15, c[0x0][0x748] ;  /* 0x0001d200ff0f7b82 */ /* 0x000e620000000800 */
[-CC-:B--2---:R-:W-:Y:S02]  /*0cf0*/  SHF.R.U64 R19, R10, R14.reuse, R3.reuse ;  /* 0x0000000e0a137219 */ /* 0x184fe40000001203 */
[----:B------:R-:W-:-:S05]  /*0d00*/  SHF.R.U32.HI R3, RZ, R14, R3 ;  /* 0x0000000eff037219 */ /* 0x000fca0000011603 */
[----:B------:R-:W2:Y:S01]  /*0d10*/  LDC R17, c[0x0][0x738] ;  /* 0x0001ce00ff117b82 */ /* 0x000ea20000000800 */
[-C--:B---3--:R-:W-:Y:S02]  /*0d20*/  SHF.L.U32 R2, R5, R18.reuse, RZ ;  /* 0x0000001205027219 */ /* 0x088fe400000006ff */
[--C-:B------:R-:W-:Y:S02]  /*0d30*/  SHF.R.U64 R12, R19, R18, R3.reuse ;  /* 0x00000012130c7219 */ /* 0x100fe40000001203 */
[----:B------:R-:W-:Y:S02]  /*0d40*/  LOP3.LUT R8, RZ, R2, RZ, 0x33, !PT ;  /* 0x00000002ff087212 */ /* 0x000fe400078e33ff */
[----:B------:R-:W-:Y:S01]  /*0d50*/  SHF.R.U32.HI R3, RZ, R18, R3 ;  /* 0x00000012ff037219 */ /* 0x000fe20000011603 */
[----:B------:R-:W3:Y:S01]  /*0d60*/  LDC R16, c[0x0][0x710] ;  /* 0x0001c400ff107b82 */ /* 0x000ee20000000800 */
[----:B------:R-:W-:Y:S01]  /*0d70*/  IMAD.MOV.U32 R2, RZ, RZ, R12 ;  /* 0x000000ffff027224 */ /* 0x000fe200078e000c */
[----:B------:R-:W-:Y:S06]  /*0d80*/  @!P1 BRA `(.L_x_10) ;  /* 0x0000000000289947 */ /* 0x000fec0003800000 */
[----:B------:R-:W4:Y:S02]  /*0d90*/  LDC R7, c[0x0][0x74c] ;  /* 0x0001d300ff077b82 */ /* 0x000f240000000800 */
[----:B----4-:R-:W-:-:S05]  /*0da0*/  IADD3 R7, P1, R12, R7, RZ ;  /* 0x000000070c077210 */ /* 0x010fca0007f3e0ff */
[----:B------:R-:W-:-:S04]  /*0db0*/  IMAD.X R9, RZ, RZ, R3, P1 ;  /* 0x000000ffff097224 */ /* 0x000fc800008e0603 */
[----:B------:R-:W-:-:S04]  /*0dc0*/  IMAD.WIDE.U32 R2, R9, R20, RZ ;  /* 0x0000001409027225 */ /* 0x000fc800078e00ff */
[----:B------:R-:W-:-:S04]  /*0dd0*/  IMAD.WIDE.U32 R4, P1, R7, R21, R2 ;  /* 0x0000001507047225 */ /* 0x000fc80007820002 */
[----:B------:R-:W-:Y:S01]  /*0de0*/  IMAD.WIDE.U32 R2, R7, R20, RZ ;  /* 0x0000001407027225 */ /* 0x000fe200078e00ff */
[----:B------:R-:W-:-:S03]  /*0df0*/  IADD3.X R7, RZ, RZ, RZ, P1, !PT ;  /* 0x000000ffff077210 */ /* 0x000fc60000ffe4ff */
[----:B------:R-:W-:Y:S01]  /*0e00*/  IMAD.MOV.U32 R6, RZ, RZ, R5 ;  /* 0x000000ffff067224 */ /* 0x000fe200078e0005 */
[----:B------:R-:W-:-:S05]  /*0e10*/  IADD3 RZ, P1, R3, R4, RZ ;  /* 0x0000000403ff7210 */ /* 0x000fca0007f3e0ff */
[----:B------:R-:W-:-:S08]  /*0e20*/  IMAD.WIDE.U32.X R2, R9, R21, R6, P1 ;  /* 0x0000001509027225 */ /* 0x000fd000008e0406 */
.L_x_10:
[----:B-1----:R-:W-:Y:S01]  /*0e30*/  SHF.R.U64 R4, R2, R15, R3 ;  /* 0x0000000f02047219 */ /* 0x002fe20000001203 */
[----:B0-----:R-:W-:Y:S01]  /*0e40*/  VIADD R5, R13, 0xffffffff ;  /* 0xffffffff0d057836 */ /* 0x001fe20000000000 */
[----:B------:R-:W-:Y:S02]  /*0e50*/  SHF.L.U32 R2, R11, R18, RZ ;  /* 0x000000120b027219 */ /* 0x000fe400000006ff */
[----:B------:R-:W-:Y:S01]  /*0e60*/  LOP3.LUT R3, R19, R8, RZ, 0xc0, !PT ;  /* 0x0000000813037212 */ /* 0x000fe200078ec0ff */
[----:B------:R-:W-:Y:S01]  /*0e70*/  IMAD.MOV R6, RZ, RZ, -R4 ;  /* 0x000000ffff067224 */ /* 0x000fe200078e0a04 */
[----:B------:R-:W-:Y:S02]  /*0e80*/  SEL R0, R0, R23, !P4 ;  /* 0x0000001700007207 */ /* 0x000fe40006000000 */
[----:B------:R-:W-:Y:S01]  /*0e90*/  LOP3.LUT R5, R10, R5, RZ, 0xc0, !PT ;  /* 0x000000050a057212 */ /* 0x000fe200078ec0ff */
[----:B------:R-:W-:Y:S01]  /*0ea0*/  IMAD R3, R2, R4, R3 ;  /* 0x0000000402037224 */ /* 0x000fe200078e0203 */
[----:B------:R-:W-:Y:S01]  /*0eb0*/  R2UR UR23, R22 ;  /* 0x00000000161772ca */ /* 0x000fe200000e0000 */
[----:B--2---:R-:W-:Y:S01]  /*0ec0*/  IMAD R2, R6, R17, R12 ;  /* 0x0000001106027224 */ /* 0x004fe200078e020c */
[----:B------:R-:W-:Y:S01]  /*0ed0*/  MOV R4, 0x1 ;  /* 0x0000000100047802 */ /* 0x000fe20000000f00 */
[----:B---3--:R-:W-:-:S02]  /*0ee0*/  IMAD R0, R3, R16, R0 ;  /* 0x0000001003007224 */ /* 0x008fc400078e0200 */
[----:B------:R-:W-:-:S05]  /*0ef0*/  IMAD R3, R2, R13, R5 ;  /* 0x0000000d02037224 */ /* 0x000fca00078e0205 */
[----:B------:R-:W-:Y:S02]  /*0f00*/  SEL R2, R3, R0, !P4 ;  /* 0x0000000003027207 */ /* 0x000fe40006000000 */
[----:B------:R-:W-:-:S03]  /*0f10*/  SEL R0, R0, R3, !P4 ;  /* 0x0000000300007207 */ /* 0x000fc60006000000 */
[----:B------:R0:W-:Y:S04]  /*0f20*/  STL [R1+0x8c], R2 ;  /* 0x00008c0201007387 */ /* 0x0001e80000100800 */
[----:B------:R0:W-:Y:S02]  /*0f30*/  STL [R1+0x94], R0 ;  /* 0x0000940001007387 */ /* 0x0001e40000100800 */
.L_x_8:
[----:B------:R-:W-:-:S08]  /*0f40*/  NOP ;  /* 0x0000000000007918 */ /* 0x000fd00000000000 */
[----:B------:R-:W2:Y:S02]  /*0f50*/  USETMAXREG.TRY_ALLOC.CTAPOOL UP0, 0xe8 ;  /* 0x000000e8000079c8 */ /* 0x000ea40008000600 */
[----:B--2---:R-:W-:-:S13]  /*0f60*/  PLOP3.LUT P1, PT, PT, PT, UP0, 0x80, 0x0 ;  /* 0x000000000000781c */ /* 0x004fda0003f2f008 */
[----:B------:R-:W-:Y:S05]  /*0f70*/  @!P1 BRA `(.L_x_8) ;  /* 0xfffffffc00f09947 */ /* 0x000fea000383ffff */
[----:B------:R-:W-:Y:S01]  /*0f80*/  ULDC.64 UR4, c[0x0][0x698] ;  /* 0x0001a60000047ab9 */ /* 0x000fe20000000a00 */
[----:B------:R-:W-:Y:S01]  /*0f90*/  ULDC.64 UR16, c[0x0][0x208] ;  /* 0x0000820000107ab9 */ /* 0x000fe20000000a00 */
[----:B------:R-:W-:-:S04]  /*0fa0*/  ISETP.NE.U32.AND P1, PT, RZ, UR4, PT ;  /* 0x00000004ff007c0c */ /* 0x000fc8000bf25070 */
[----:B------:R-:W-:-:S13]  /*0fb0*/  ISETP.NE.AND.EX P1, PT, RZ, UR5, PT, P1 ;  /* 0x00000005ff007c0c */ /* 0x000fda000bf25310 */
[----:B------:R-:W-:Y:S05]  /*0fc0*/  @!P1 BRA `(.L_x_11) ;  /* 0x0000000000209947 */ /* 0x000fea0003800000 */
[----:B0-----:R-:W0:Y:S02]  /*0fd0*/  LDC.64 R2, c[0x0][0x698] ;  /* 0x0001a600ff027b82 */ /* 0x001e240000000a00 */
[----:B0-----:R-:W2:Y:S02]  /*0fe0*/  LDG.E.64 R2, desc[UR16][R2.64] ;  /* 0x0000001002027981 */ /* 0x001ea4000c1e1b00 */
[----:B--2---:R-:W-:-:S04]  /*0ff0*/  ISETP.NE.U32.AND P1, PT, R2, RZ, PT ;  /* 0x000000ff0200720c */ /* 0x004fc80003f25070 */
[----:B------:R-:W-:-:S13]  /*1000*/  ISETP.NE.AND.EX P1, PT, R3, RZ, PT, P1 ;  /* 0x000000ff0300720c */ /* 0x000fda0003f25310 */
[----:B------:R-:W-:Y:S05]  /*1010*/  @!P1 BRA `(.L_x_11) ;  /* 0x00000000000c9947 */ /* 0x000fea0003800000 */
[----:B------:R-:W2:Y:S02]  /*1020*/  LD.E R2, desc[UR16][R2.64] ;  /* 0x0000001002027980 */ /* 0x000ea4000c101900 */
[----:B--2---:R-:W-:Y:S01]  /*1030*/  R2UR UR21, R2 ;  /* 0x00000000021572ca */ /* 0x004fe200000e0000 */
[----:B------:R-:W-:-:S14]  /*1040*/  BRA `(.L_x_12) ;  /* 0x0000000000247947 */ /* 0x000fdc0003800000 */
.L_x_11:
[----:B------:R-:W-:Y:S02]  /*1050*/  ULDC.64 UR4, c[0x0][0x688] ;  /* 0x0001a20000047ab9 */ /* 0x000fe40000000a00 */
[----:B------:R-:W-:-:S04]  /*1060*/  ISETP.NE.U32.AND P1, PT, RZ, UR4, PT ;  /* 0x00000004ff007c0c */ /* 0x000fc8000bf25070 */
[----:B------:R-:W-:-:S13]  /*1070*/  ISETP.NE.AND.EX P1, PT, RZ, UR5, PT, P1 ;  /* 0x00000005ff007c0c */ /* 0x000fda000bf25310 */
[----:B------:R-:W-:Y:S05]  /*1080*/  @!P1 BRA `(.L_x_13) ;  /* 0x0000000000109947 */ /* 0x000fea0003800000 */
[----:B0-----:R-:W0:Y:S02]  /*1090*/  LDC.64 R2, c[0x0][0x688] ;  /* 0x0001a200ff027b82 */ /* 0x001e240000000a00 */
[----:B0-----:R-:W2:Y:S02]  /*10a0*/  LDG.E R2, desc[UR16][R2.64] ;  /* 0x0000001002027981 */ /* 0x001ea4000c1e1900 */
[----:B--2---:R-:W-:Y:S01]  /*10b0*/  R2UR UR21, R2 ;  /* 0x00000000021572ca */ /* 0x004fe200000e0000 */
[----:B------:R-:W-:-:S14]  /*10c0*/  BRA `(.L_x_12) ;  /* 0x0000000000047947 */ /* 0x000fdc0003800000 */
.L_x_13:
[----:B------:R-:W-:-:S05]  /*10d0*/  ULDC UR21, c[0x0][0x680] ;  /* 0x0001a00000157ab9 */ /* 0x000fca0000000800 */
.L_x_12:
[----:B------:R-:W-:Y:S02]  /*10e0*/  ULDC.64 UR4, c[0x0][0x6a0] ;  /* 0x0001a80000047ab9 */ /* 0x000fe40000000a00 */
        /* <DEDUP_REMOVED lines=11> */
.L_x_14:
        /* <DEDUP_REMOVED lines=8> */
.L_x_16:
[----:B------:R-:W-:-:S05]  /*1220*/  ULDC UR22, c[0x0][0x684] ;  /* 0x0001a10000167ab9 */ /* 0x000fca0000000800 */
.L_x_15:
[----:B------:R-:W-:-:S13]  /*1230*/  LOP3.LUT P1, RZ, R4, 0xff, RZ, 0xc0, !PT ;  /* 0x000000ff04ff7812 */ /* 0x000fda000782c0ff */
[----:B------:R-:W-:Y:S05]  /*1240*/  @!P1 EXIT ;  /* 0x000000000000994d */ /* 0x000fea0003800000 */
[----:B------:R-:W-:Y:S01]  /*1250*/  ULDC UR4, c[0x0][0x28c] ;  /* 0x0000a30000047ab9 */ /* 0x000fe20000000800 */
[----:B------:R-:W-:Y:S02]  /*1260*/  ULOP3.LUT UR24, UR14, 0x1, URZ, 0xfc, !UPT ;  /* 0x000000010e187892 */ /* 0x000fe4000f8efc3f */
[----:B------:R-:W-:-:S04]  /*1270*/  UIADD3 UR4, UR4, 0x7f, URZ ;  /* 0x0000007f04047890 */ /* 0x000fc8000fffe03f */
[----:B------:R-:W-:-:S04]  /*1280*/  USHF.R.S32.HI UR5, URZ, 0x1f, UR4 ;  /* 0x0000001f3f057899 */ /* 0x000fc80008011404 */
[----:B------:R-:W-:-:S03]  /*1290*/  ULEA.HI UR5, UR5, UR4, URZ, 0x7 ;  /* 0x0000000405057291 */ /* 0x000fc6000f8f383f */
[----:B------:R-:W-:Y:S01]  /*12a0*/  UMOV UR4, URZ ;  /* 0x0000003f00047c82 */ /* 0x000fe20008000000 */
[----:B------:R-:W-:-:S03]  /*12b0*/  USHF.R.S32.HI UR12, URZ, 0x7, UR5 ;  /* 0x000000073f0c7899 */ /* 0x000fc60008011405 */
[----:B------:R-:W-:-:S09]  /*12c0*/  UMOV UR5, URZ ;  /* 0x0000003f00057c82 */ /* 0x000fd20008000000 */
.L_x_283:
[----:B0-----:R-:W0:Y:S01]  /*12d0*/  S2R R0, SR_TID.X ;  /* 0x0000000000007919 */ /* 0x001e220000002100 */
[----:B------:R-:W-:Y:S01]  /*12e0*/  UISETP.LT.AND UP0, UPT, URZ, UR12, UPT ;  /* 0x0000000c3f00728c */ /* 0x000fe2000bf01270 */
[----:B---3--:R-:W-:Y:S02]  /*12f0*/  CS2R R4, SRZ ;  /* 0x0000000000047805 */ /* 0x008fe4000001ff00 */
[----:B------:R-:W-:Y:S01]  /*1300*/  CS2R R6, SRZ ;  /* 0x0000000000067805 */ /* 0x000fe2000001ff00 */
[----:B------:R-:W-:Y:S01]  /*1310*/  STL [R1+0x7c], RZ ;  /* 0x00007cff01007387 */ /* 0x000fe20000100800 */
[----:B------:R-:W-:Y:S01]  /*1320*/  USEL UR6, URZ, UR12, UP0 ;  /* 0x0000000c3f067287 */ /* 0x000fe20008000000 */
[----:B------:R-:W-:Y:S02]  /*1330*/  CS2R R8, SRZ ;  /* 0x0000000000087805 */ /* 0x000fe4000001ff00 */
[----:B------:R-:W-:Y:S01]  /*1340*/  CS2R R10, SRZ ;  /* 0x00000000000a7805 */ /* 0x000fe2000001ff00 */
[----:B------:R-:W-:Y:S01]  /*1350*/  STL [R1+0x78], RZ ;  /* 0x000078ff01007387 */ /* 0x000fe20000100800 */
[----:B------:R-:W-:Y:S01]  /*1360*/  UIADD3 UR7, UR12, -UR6, URZ ;  /* 0x800000060c077290 */ /* 0x000fe2000fffe03f */
[----:B------:R-:W-:-:S02]  /*1370*/  CS2R R12, SRZ ;  /* 0x00000000000c7805 */ /* 0x000fc4000001ff00 */
[----:B------:R-:W-:Y:S01]  /*1380*/  CS2R R14, SRZ ;  /* 0x00000000000e7805 */ /* 0x000fe2000001ff00 */
[----:B------:R-:W-:Y:S01]  /*1390*/  STL [R1+0x74], RZ ;  /* 0x000074ff01007387 */ /* 0x000fe20000100800 */
[----:B------:R-:W-:Y:S01]  /*13a0*/  UISETP.GE.AND UP0, UPT, UR7, 0x1, UPT ;  /* 0x000000010700788c */ /* 0x000fe2000bf06270 */
[----:B------:R-:W-:Y:S01]  /*13b0*/  CS2R R16, SRZ ;  /* 0x0000000000107805 */ /* 0x000fe2000001ff00 */
[----:B------:R-:W-:Y:S01]  /*13c0*/  UMOV UR6, URZ ;  /* 0x0000003f00067c82 */ /* 0x000fe20008000000 */
[----:B------:R-:W-:Y:S01]  /*13d0*/  STL [R1+0x70], RZ ;  /* 0x000070ff01007387 */ /* 0x000fe20000100800 */
[----:B-1----:R-:W-:Y:S02]  /*13e0*/  CS2R R18, SRZ ;  /* 0x0000000000127805 */ /* 0x002fe4000001ff00 */
[----:B------:R-:W-:Y:S02]  /*13f0*/  CS2R R20, SRZ ;  /* 0x0000000000147805 */ /* 0x000fe4000001ff00 */
[----:B------:R-:W-:Y:S01]  /*1400*/  PLOP3.LUT P1, PT, PT, PT, UP0, 0x80, 0x0 ;  /* 0x000000000000781c */ /* 0x000fe20003f2f008 */
[----:B------:R-:W-:Y:S01]  /*1410*/  STL [R1+0x6c], RZ ;  /* 0x00006cff01007387 */ /* 0x000fe20000100800 */
[----:B------:R-:W-:-:S02]  /*1420*/  CS2R R22, SRZ ;  /* 0x0000000000167805 */ /* 0x000fc4000001ff00 */
[----:B------:R-:W-:Y:S02]  /*1430*/  CS2R R156, SRZ ;  /* 0x00000000009c7805 */ /* 0x000fe4000001ff00 */
[----:B------:R-:W-:Y:S01]  /*1440*/  CS2R R158, SRZ ;  /* 0x00000000009e7805 */ /* 0x000fe2000001ff00 */
[----:B------:R-:W-:Y:S01]  /*1450*/  STL [R1+0x68], RZ ;  /* 0x000068ff01007387 */ /* 0x000fe20000100800 */
[----:B------:R-:W-:Y:S02]  /*1460*/  CS2R R160, SRZ ;  /* 0x0000000000a07805 */ /* 0x000fe4000001ff00 */
[----:B------:R-:W-:Y:S02]  /*1470*/  CS2R R162, SRZ ;  /* 0x0000000000a27805 */ /* 0x000fe4000001ff00 */
[----:B------:R-:W-:Y:S01]  /*1480*/  CS2R R164, SRZ ;  /* 0x0000000000a47805 */ /* 0x000fe2000001ff00 */
[----:B------:R-:W-:Y:S01]  /*1490*/  STL [R1+0x64], RZ ;  /* 0x000064ff01007387 */ /* 0x000fe20000100800 */
[----:B------:R-:W-:-:S02]  /*14a0*/  CS2R R166, SRZ ;  /* 0x0000000000a67805 */ /* 0x000fc4000001ff00 */
[----:B------:R-:W-:Y:S02]  /*14b0*/  CS2R R168, SRZ ;  /* 0x0000000000a87805 */ /* 0x000fe4000001ff00 */
[----:B------:R-:W-:Y:S01]  /*14c0*/  CS2R R170, SRZ ;  /* 0x0000000000aa7805 */ /* 0x000fe2000001ff00 */
[----:B------:R-:W-:Y:S01]  /*14d0*/  STL [R1+0x60], RZ ;  /* 0x000060ff01007387 */ /* 0x000fe20000100800 */
[----:B0-----:R-:W-:Y:S02]  /*14e0*/  LOP3.LUT R0, R0, 0x80, RZ, 0xc0, !PT ;  /* 0x0000008000007812 */ /* 0x001fe400078ec0ff */
[----:B------:R-:W-:Y:S02]  /*14f0*/  CS2R R172, SRZ ;  /* 0x0000000000ac7805 */ /* 0x000fe4000001ff00 */
[----:B------:R-:W-:Y:S01]  /*1500*/  CS2R R174, SRZ ;  /* 0x0000000000ae7805 */ /* 0x000fe2000001ff00 */
[----:B------:R-:W-:Y:S01]  /*1510*/  STL [R1+0x5c], RZ ;  /* 0x00005cff01007387 */ /* 0x000fe20000100800 */
[----:B------:R-:W-:Y:S01]  /*1520*/  SHF.R.U32.HI R2, RZ, 0x7, R0 ;  /* 0x00000007ff027819 */ /* 0x000fe20000011600 */
[----:B------:R-:W-:Y:S01]  /*1530*/  IMAD.MOV.U32 R0, RZ, RZ, RZ ;  /* 0x000000ffff007224 */ /* 0x000fe200078e00ff */
[----:B------:R-:W-:Y:S01]  /*1540*/  CS2R R176, SRZ ;  /* 0x0000000000b07805 */ /* 0x000fe2000001ff00 */
        /* <DEDUP_REMOVED lines=33> */
[----:B------:R-:W-:Y:S01]  /*1760*/  CS2R R226, SRZ ;  /* 0x0000000000e27805 */ /* 0x000fe2000001ff00 */
        /* <DEDUP_REMOVED lines=26> */
[----:B------:R-:W0:Y:S01]  /*1910*/  SHFL.IDX PT, R2, R2, RZ, 0x1f ;  /* 0x00001fff02027589 */ /* 0x000e2200000e0000 */
[----:B------:R-:W-:-:S02]  /*1920*/  CS2R R126, SRZ ;  /* 0x00000000007e7805 */ /* 0x000fc4000001ff00 */
[----:B------:R-:W-:Y:S02]  /*1930*/  CS2R R128, SRZ ;  /* 0x0000000000807805 */ /* 0x000fe4000001ff00 */
[----:B------:R-:W-:Y:S01]  /*1940*/  CS2R R130, SRZ ;  /* 0x0000000000827805 */ /* 0x000fe2000001ff00 */
[----:B------:R1:W-:Y:S01]  /*1950*/  STL [R1+0x1c], RZ ;  /* 0x00001cff01007387 */ /* 0x0003e20000100800 */
[----:B------:R-:W-:Y:S02]  /*1960*/  CS2R R132, SRZ ;  /* 0x0000000000847805 */ /* 0x000fe4000001ff00 */
[----:B------:R-:W-:Y:S02]  /*1970*/  CS2R R134, SRZ ;  /* 0x0000000000867805 */ /* 0x000fe4000001ff00 */
[----:B------:R-:W-:Y:S01]  /*1980*/  CS2R R136, SRZ ;  /* 0x0000000000887805 */ /* 0x000fe2000001ff00 */
[----:B------:R1:W-:Y:S01]  /*1990*/  STL [R1+0x18], RZ ;  /* 0x000018ff01007387 */ /* 0x0003e20000100800 */
        /* <DEDUP_REMOVED lines=13> */
[----:B--2---:R-:W-:Y:S02]  /*1a70*/  CS2R R30, SRZ ;  /* 0x00000000001e7805 */ /* 0x004fe4000001ff00 */
[----:B------:R-:W-:Y:S01]  /*1a80*/  CS2R R32, SRZ ;  /* 0x0000000000207805 */ /* 0x000fe2000001ff00 */
[----:B------:R1:W-:Y:S01]  /*1a90*/  STL [R1+0x8], RZ ;  /* 0x000008ff01007387 */ /* 0x0003e20000100800 */
[----:B0-----:R-:W-:-:S02]  /*1aa0*/  R2UR UR8, R2 ;  /* 0x00000000020872ca */ /* 0x001fc400000e0000 */
[----:B------:R-:W-:Y:S02]  /*1ab0*/  CS2R R2, SRZ ;  /* 0x0000000000027805 */ /* 0x000fe4000001ff00 */
[----:B------:R-:W-:Y:S01]  /*1ac0*/  CS2R R34, SRZ ;  /* 0x0000000000227805 */ /* 0x000fe2000001ff00 */
[----:B------:R1:W-:Y:S01]  /*1ad0*/  STL [R1+0x4], RZ ;  /* 0x000004ff01007387 */ /* 0x0003e20000100800 */
[----:B------:R-:W-:Y:S02]  /*1ae0*/  CS2R R36, SRZ ;  /* 0x0000000000247805 */ /* 0x000fe4000001ff00 */
[----:B------:R-:W-:Y:S02]  /*1af0*/  CS2R R38, SRZ ;  /* 0x0000000000267805 */ /* 0x000fe4000001ff00 */
[----:B------:R-:W-:Y:S01]  /*1b00*/  CS2R R40, SRZ ;  /* 0x0000000000287805 */ /* 0x000fe2000001ff00 */
[----:B------:R1:W-:Y:S01]  /*1b10*/  STL [R1], RZ ;  /* 0x000000ff01007387 */ /* 0x0003e20000100800 */
[----:B------:R-:W-:-:S02]  /*1b20*/  CS2R R42, SRZ ;  /* 0x00000000002a7805 */ /* 0x000fc4000001ff00 */
[----:B------:R-:W-:Y:S02]  /*1b30*/  CS2R R44, SRZ ;  /* 0x00000000002c7805 */ /* 0x000fe4000001ff00 */
[----:B------:R-:W-:Y:S02]  /*1b40*/  CS2R R46, SRZ ;  /* 0x00000000002e7805 */ /* 0x000fe4000001ff00 */
[----:B------:R-:W-:Y:S02]  /*1b50*/  CS2R R48, SRZ ;  /* 0x0000000000307805 */ /* 0x000fe4000001ff00 */
[----:B------:R-:W-:Y:S02]  /*1b60*/  CS2R R50, SRZ ;  /* 0x0000000000327805 */ /* 0x000fe4000001ff00 */
[----:B------:R-:W-:Y:S02]  /*1b70*/  CS2R R52, SRZ ;  /* 0x0000000000347805 */ /* 0x000fe4000001ff00 */
[----:B------:R-:W-:-:S02]  /*1b80*/  CS2R R54, SRZ ;  /* 0x0000000000367805 */ /* 0x000fc4000001ff00 */
[----:B------:R-:W-:Y:S02]  /*1b90*/  CS2R R56, SRZ ;  /* 0x0000000000387805 */ /* 0x000fe4000001ff00 */
[----:B----4-:R-:W-:Y:S02]  /*1ba0*/  CS2R R58, SRZ ;  /* 0x00000000003a7805 */ /* 0x010fe4000001ff00 */
[----:B------:R-:W-:Y:S02]  /*1bb0*/  CS2R R60, SRZ ;  /* 0x00000000003c7805 */ /* 0x000fe4000001ff00 */
[----:B------:R-:W-:Y:S02]  /*1bc0*/  CS2R R62, SRZ ;  /* 0x00000000003e7805 */ /* 0x000fe4000001ff00 */
[----:B------:R-:W-:Y:S02]  /*1bd0*/  CS2R R64, SRZ ;  /* 0x0000000000407805 */ /* 0x000fe4000001ff00 */
        /* <DEDUP_REMOVED lines=8> */
[----:B------:R-:W-:Y:S02]  /*1c60*/  CS2R R82, SRZ ;  /* 0x0000000000527805 */ /* 0x000fe4000001ff00 */
[----:B------:R-:W-:Y:S02]  /*1c70*/  CS2R R84, SRZ ;  /* 0x0000000000547805 */ /* 0x000fe4000001ff00 */
[----:B------:R-:W-:Y:S01]  /*1c80*/  CS2R R86, SRZ ;  /* 0x0000000000567805 */ /* 0x000fe2000001ff00 */
[----:B-1----:R-:W-:Y:S06]  /*1c90*/  @!P1 BRA `(.L_x_17) ;  /* 0x0000001400509947 */ /* 0x002fec0003800000 */
[----:B------:R-:W0:Y:S01]  /*1ca0*/  S2UR UR10, SR_CgaCtaId ;  /* 0x00000000000a79c3 */ /* 0x000e220000008800 */
[----:B------:R-:W-:Y:S01]  /*1cb0*/  ULEA.HI UR6, UR8, UR8, URZ, 0x1 ;  /* 0x0000000808067291 */ /* 0x000fe2000f8f083f */
[----:B------:R-:W-:Y:S01]  /*1cc0*/  IMAD.MOV.U32 R0, RZ, RZ, RZ ;  /* 0x000000ffff007224 */ /* 0x000fe200078e00ff */
[----:B------:R-:W-:Y:S01]  /*1cd0*/  UMOV UR9, 0x400 ;  /* 0x0000040000097882 */ /* 0x000fe20000000000 */
[----:B------:R-:W-:Y:S01]  /*1ce0*/  MOV R229, UR4 ;  /* 0x0000000400e57c02 */ /* 0x000fe20008000f00 */
[----:B------:R-:W-:Y:S01]  /*1cf0*/  ULOP3.LUT UR6, UR6, 0xffffe, URZ, 0xc0, !UPT ;  /* 0x000ffffe06067892 */ /* 0x000fe2000f8ec03f */
[----:B------:R-:W-:Y:S01]  /*1d00*/  UMOV UR13, UR7 ;  /* 0x00000007000d7c82 */ /* 0x000fe20008000000 */
[----:B------:R-:W-:Y:S02]  /*1d10*/  UPLOP3.LUT UP0, UPT, UPT, UPT, UPT, 0x40, 0x0 ;  /* 0x000000000000789c */ /* 0x000fe40003f0e870 */
[----:B------:R-:W-:Y:S01]  /*1d20*/  UIADD3 UR6, UR8, -UR6, URZ ;  /* 0x8000000608067290 */ /* 0x000fe2000fffe03f */
[----:B------:R-:W-:Y:S01]  /*1d30*/  UMOV UR18, UR5 ;  /* 0x0000000500127c82 */ /* 0x000fe20008000000 */
[----:B------:R-:W-:Y:S01]  /*1d40*/  UMOV UR19, UR5 ;  /* 0x0000000500137c82 */ /* 0x000fe20008000000 */
[----:B------:R-:W-:Y:S01]  /*1d50*/  UMOV UR7, URZ ;  /* 0x0000003f00077c82 */ /* 0x000fe20008000000 */
[----:B------:R-:W-:Y:S01]  /*1d60*/  ULDC UR26, c[0x0][0x644] ;  /* 0x00019100001a7ab9 */ /* 0x000fe20000000800 */
[----:B0-----:R-:W-:-:S04]  /*1d70*/  ULEA UR9, UR10, UR9, 0x18 ;  /* 0x000000090a097291 */ /* 0x001fc8000f8ec03f */
[----:B------:R-:W-:-:S04]  /*1d80*/  ULEA UR6, UR6, UR9, 0xc ;  /* 0x0000000906067291 */ /* 0x000fc8000f8e603f */
[----:B------:R-:W-:-:S04]  /*1d90*/  UIADD3 UR6, UR6, 0x180, URZ ;  /* 0x0000018006067890 */ /* 0x000fc8000fffe03f */
[----:B------:R-:W-:-:S03]  /*1da0*/  USHF.R.U32.HI UR8, URZ, 0x4, UR6 ;  /* 0x000000043f087899 */ /* 0x000fc60008011606 */
[----:B------:R-:W-:Y:S01]  /*1db0*/  UMOV UR6, URZ ;  /* 0x0000003f00067c82 */ /* 0x000fe20008000000 */
[----:B------:R-:W-:-:S12]  /*1dc0*/  ULOP3.LUT UR15, UR8, 0x3fff, URZ, 0xc0, !UPT ;  /* 0x00003fff080f7892 */ /* 0x000fd8000f8ec03f */
.L_x_25:
[----:B------:R-:W-:-:S06]  /*1dd0*/  UISETP.NE.AND UP1, UPT, UR24, 0x3, UPT ;  /* 0x000000031800788c */ /* 0x000fcc000bf25270 */
[----:B------:R-:W-:-:S13]  /*1de0*/  PLOP3.LUT P2, PT, PT, PT, UP1, 0x80, 0x0 ;  /* 0x000000000000781c */ /* 0x000fda0003f4f018 */
[----:B0----5:R-:W-:Y:S05]  /*1df0*/  @!P2 BRA `(.L_x_18) ;  /* 0x000000000004a947 */ /* 0x021fea0003800000 */
[----:B------:R-:W-:Y:S01]  /*1e00*/  BPT.TRAP 0x1 ;  /* 0x000000040000795c */ /* 0x000fe20000300000 */
.L_x_18:
[----:B------:R-:W0:Y:S01]  /*1e10*/  S2UR UR9, SR_CgaCtaId ;  /* 0x00000000000979c3 */ /* 0x000e220000008800 */
[----:B------:R-:W-:Y:S01]  /*1e20*/  UMOV UR8, 0x400 ;  /* 0x0000040000087882 */ /* 0x000fe20000000000 */
[----:B------:R-:W-:Y:S01]  /*1e30*/  SHF.L.U32 R152, R229, 0x1f, RZ ;  /* 0x0000001fe5987819 */ /* 0x000fe200000006ff */
[----:B0-----:R-:W-:-:S04]  /*1e40*/  ULEA UR25, UR9, UR8, 0x18 ;  /* 0x0000000809197291 */ /* 0x001fc8000f8ec03f */
[----:B------:R-:W-:-:S09]  /*1e50*/  ULEA UR8, UR18, UR25, 0x3 ;  /* 0x0000001912087291 */ /* 0x000fd2000f8e183f */
[----:B------:R0:W1:Y:S01]  /*1e60*/  SYNCS.PHASECHK.TRANS64.TRYWAIT P1, [UR8], R152 ;  /* 0x00000098ff0075a7 */ /* 0x0000620008020148 */
[----:B------:R-:W-:Y:S05]  /*1e70*/  @!P2 BRA `(.L_x_19) ;  /* 0x000000000004a947 */ /* 0x000fea0003800000 */
[----:B------:R-:W-:Y:S01]  /*1e80*/  BPT.TRAP 0x1 ;  /* 0x000000040000795c */ /* 0x000fe20000300000 */
.L_x_19:
[----:B-1----:R-:W-:Y:S05]  /*1e90*/  @P1 BRA `(.L_x_20) ;  /* 0x0000000000081947 */ /* 0x002fea0003800000 */
[----:B------:R-:W1:Y:S02]  /*1ea0*/  SYNCS.PHASECHK.TRANS64.TRYWAIT P1, [UR8], R152 ;  /* 0x00000098ff0075a7 */ /* 0x000e640008020148 */
[----:B-1----:R-:W-:Y:S05]  /*1eb0*/  @!P1 BRA `(.L_x_21) ;  /* 0x000000d000049947 */ /* 0x002fea0003800000 */
.L_x_20:
[----:B------:R2:W-:Y:S02]  /*1ec0*/  STL [R1+0x98], R0 ;  /* 0x0000980001007387 */ /* 0x0005e40000100800 */
[----:B--2---:R-:W0:Y:S01]  /*1ed0*/  S2R R0, SR_TID.X ;  /* 0x0000000000007919 */ /* 0x004e220000002100 */
[----:B------:R-:W-:Y:S02]  /*1ee0*/  IMAD.U32 R155, RZ, RZ, UR18 ;  /* 0x00000012ff9b7e24 */ /* 0x000fe4000f8e00ff */
[C---:B01----:R-:W-:Y:S02]  /*1ef0*/  IMAD.SHL.U32 R152, R0.reuse, 0x40, RZ ;  /* 0x0000004000987824 */ /* 0x043fe400078e00ff */
[----:B------:R-:W-:-:S03]  /*1f00*/  IMAD.SHL.U32 R153, R0, 0x400, RZ ;  /* 0x0000040000997824 */ /* 0x000fc600078e00ff */
[----:B------:R-:W-:-:S04]  /*1f10*/  LOP3.LUT R152, R152, 0x3800, RZ, 0xc0, !PT ;  /* 0x0000380098987812 */ /* 0x000fc800078ec0ff */
[----:B------:R-:W-:Y:S01]  /*1f20*/  LOP3.LUT R152, R152, 0x400, R153, 0xf8, !PT ;  /* 0x0000040098987812 */ /* 0x000fe200078ef899 */
[----:B------:R-:W-:-:S05]  /*1f30*/  IMAD.SHL.U32 R153, R0, 0x20, RZ ;  /* 0x0000002000997824 */ /* 0x000fca00078e00ff */
[----:B------:R-:W-:Y:S02]  /*1f40*/  LOP3.LUT R152, R152, 0x380, R153, 0xf8, !PT ;  /* 0x0000038098987812 */ /* 0x000fe400078ef899 */
[----:B------:R-:W-:Y:S02]  /*1f50*/  SHF.L.U32 R153, R0, 0x4, RZ ;  /* 0x0000000400997819 */ /* 0x000fe400000006ff */
[----:B------:R0:W5:Y:S01]  /*1f60*/  LDL.LU R0, [R1+0x98] ;  /* 0x0000980001007983 */ /* 0x0001620000300800 */
[----:B------:R-:W-:Y:S01]  /*1f70*/  UIADD3 UR8, UR25, 0x18180, URZ ;  /* 0x0001818019087890 */ /* 0x000fe2000fffe03f */
[----:B------:R-:W-:Y:S01]  /*1f80*/  LOP3.LUT R152, R152, 0x20, R153, 0xf8, !PT ;  /* 0x0000002098987812 */ /* 0x000fe200078ef899 */
[----:B------:R-:W-:Y:S02]  /*1f90*/  USEL UR7, UR7, URZ, !UP0 ;  /* 0x0000003f07077287 */ /* 0x000fe4000c000000 */
[----:B------:R-:W-:Y:S01]  /*1fa0*/  USHF.R.U32.HI UR8, URZ, 0x4, UR8 ;  /* 0x000000043f087899 */ /* 0x000fe20008011608 */
[----:B------:R-:W-:Y:S01]  /*1fb0*/  SHF.R.U32.HI R152, RZ, 0x3, R152 ;  /* 0x00000003ff987819 */ /* 0x000fe20000011698 */
[----:B------:R-:W-:-:S02]  /*1fc0*/  ULOP3.LUT UR9, UR15, 0x10000, URZ, 0xfc, !UPT ;  /* 0x000100000f097892 */ /* 0x000fc4000f8efc3f */
[----:B------:R-:W-:Y:S02]  /*1fd0*/  ULOP3.LUT UR8, UR8, 0x3fff, URZ, 0xc0, !UPT ;  /* 0x00003fff08087892 */ /* 0x000fe4000f8ec03f */
[----:B------:R-:W-:Y:S01]  /*1fe0*/  IMAD R155, R155, 0x1000, R152 ;  /* 0x000010009b9b7824 */ /* 0x000fe200078e0298 */
[----:B------:R-:W-:Y:S02]  /*1ff0*/  UISETP.NE.U32.AND UP0, UPT, UR7, URZ, UPT ;  /* 0x0000003f0700728c */ /* 0x000fe4000bf05070 */
[----:B------:R-:W-:Y:S02]  /*2000*/  ULOP3.LUT UR8, UR8, 0x10000, URZ, 0xfc, !UPT ;  /* 0x0001000008087892 */ /* 0x000fe4000f8efc3f */
[----:B------:R-:W-:Y:S01]  /*2010*/  LDS R152, [R155+UR25+0x30180] ;  /* 0x030180199b987984 */ /* 0x000fe20008000800 */
[----:B------:R-:W-:Y:S02]  /*2020*/  ULEA UR7, UR18, UR9, 0xa ;  /* 0x0000000912077291 */ /* 0x000fe4000f8e503f */
[----:B------:R-:W-:Y:S01]  /*2030*/  ULEA UR20, UR18, UR8, 0xa ;  /* 0x0000000812147291 */ /* 0x000fe2000f8e503f */
[----:B------:R-:W-:Y:S01]  /*2040*/  LDS R153, [R155+UR25+0x30980] ;  /* 0x030980199b997984 */ /* 0x000fe20008000800 */
[----:B------:R-:W-:Y:S01]  /*2050*/  UMOV UR9, 0x80000020 ;  /* 0x8000002000097882 */ /* 0x000fe20000000000 */
[----:B------:R-:W-:Y:S01]  /*2060*/  UMOV UR11, 0x40000040 ;  /* 0x40000040000b7882 */ /* 0x000fe20000000000 */
[----:B------:R-:W-:Y:S01]  /*2070*/  UIADD3 UR6, UR6, 0x2, URZ ;  /* 0x0000000206067890 */ /* 0x000fe2000fffe03f */
[----:B------:R-:W-:Y:S01]  /*2080*/  LDS R154, [R155+UR25+0x30188] ;  /* 0x030188199b9a7984 */ /* 0x000fe20008000800 */
[----:B------:R-:W-:Y:S01]  /*2090*/  UMOV UR8, UR7 ;  /* 0x0000000700087c82 */ /* 0x000fe20008000000 */
[----:B------:R-:W-:-:S02]  /*20a0*/  UMOV UR10, UR20 ;  /* 0x00000014000a7c82 */ /* 0x000fc40008000000 */
[----:B------:R-:W1:Y:S02]  /*20b0*/  LDS R155, [R155+UR25+0x30988] ;  /* 0x030988199b9b7984 */ /* 0x000e640008000800 */
[----:B-1----:R-:W-:-:S06]  /*20c0*/  WARPGROUP.ARRIVE ;  /* 0x00000000000079c5 */ /* 0x002fcc0000000000 */
[----:B------:R-:W-:Y:S01]  /*20d0*/  QGMMA.SP.64x128x64.F32.E4M3.E4M3 R88, gdesc[UR8], R88, UP0, R152 ;  /* 0x05e09800085879f3 */ /* 0x000fe2000bf00a58 */
[----:B------:R-:W-:Y:S01]  /*20e0*/  UIADD3 UR8, UR7, 0x200, URZ ;  /* 0x0000020007087890 */ /* 0x000fe2000fffe03f */
[----:B------:R-:W-:-:S14]  /*20f0*/  UMOV UR9, 0x80000020 ;  /* 0x8000002000097882 */ /* 0x000fdc0000000000 */
[----:B------:R-:W-:Y:S01]  /*2100*/  QGMMA.SP.64x128x64.F32.E4M3.E4M3 R24, gdesc[UR8], R24, UP0, R153 ;  /* 0x05e09900081879f3 */ /* 0x000fe2000bf00a18 */
[----:B------:R-:W-:Y:S02]  /*2110*/  UIADD3 UR8, UR7, 0x2, URZ ;  /* 0x0000000207087890 */ /* 0x000fe4000fffe03f */
[----:B------:R-:W-:Y:S01]  /*2120*/  UIADD3 UR10, UR20, 0x4, URZ ;  /* 0x00000004140a7890 */ /* 0x000fe2000fffe03f */
[----:B------:R-:W-:Y:S01]  /*2130*/  UMOV UR9, 0x80000020 ;  /* 0x8000002000097882 */ /* 0x000fe20000000000 */
[----:B------:R-:W-:Y:S01]  /*2140*/  UMOV UR11, 0x40000040 ;  /* 0x40000040000b7882 */ /* 0x000fe20000000000 */
[----:B------:R-:W-:-:S10]  /*2150*/  UISETP.NE.AND UP0, UPT, UR6, UR26, UPT ;  /* 0x0000001a0600728c */ /* 0x000fd4000bf05270 */
[----:B------:R-:W-:Y:S01]  /*2160*/  QGMMA.SP.64x128x64.F32.E4M3.E4M3 R88, gdesc[UR8], R88, R154 ;  /* 0x05e09a00085879f3 */ /* 0x000fe20008700a58 */
[----:B------:R-:W-:Y:S01]  /*2170*/  UIADD3 UR8, UR7, 0x202, URZ ;  /* 0x0000020207087890 */ /* 0x000fe2000fffe03f */
[----:B------:R-:W-:Y:S01]  /*2180*/  UMOV UR9, 0x80000020 ;  /* 0x8000002000097882 */ /* 0x000fe20000000000 */
[----:B------:R-:W-:-:S04]  /*2190*/  USEL UR7, URZ, 0x1, UP0 ;  /* 0x000000013f077887 */ /* 0x000fc80008000000 */
[----:B------:R-:W-:-:S06]  /*21a0*/  UISETP.NE.AND UP0, UPT, UR7, URZ, UPT ;  /* 0x0000003f0700728c */ /* 0x000fcc000bf05270 */
[----:B------:R-:W-:-:S03]  /*21b0*/  PLOP3.LUT P1, PT, PT, PT, UP0, 0x80, 0x0 ;  /* 0x000000000000781c */ /* 0x000fc60003f2f008 */
[----:B------:R-:W-:Y:S03]  /*21c0*/  QGMMA.SP.64x128x64.F32.E4M3.E4M3 R24, gdesc[UR8], R24, R155, gsb0 ;  /* 0x05e09b00081879f3 */ /* 0x000fe60008000a18 */
[----:B------:R-:W-:-:S07]  /*21d0*/  WARPGROUP.DEPBAR.LE gsb0, 0x0 ;  /* 0x00008000000079c5 */ /* 0x000fce0000010000 */
[----:B0-----:R-:W-:Y:S05]  /*21e0*/  @!P1 BRA `(.L_x_22) ;  /* 0x0000000c00909947 */ /* 0x001fea0003800000 */
[----:B------:R-:W-:Y:S01]  /*21f0*/  FADD R227, R89, R227 ;  /* 0x000000e359e37221 */ /* 0x000fe20000000000 */
[----:B------:R-:W-:-:S01]  /*2200*/  FADD R226, R90, R226 ;  /* 0x000000e25ae27221 */ /* 0x000fc20000000000 */
[----:B-----5:R0:W-:Y:S01]  /*2210*/  STL [R1+0x98], R0 ;  /* 0x0000980001007387 */ /* 0x0201e20000100800 */
[----:B------:R-:W-:-:S01]  /*2220*/  FADD R225, R91, R225 ;  /* 0x000000e15be17221 */ /* 0x000fc20000000000 */
[----:B------:R-:W-:Y:S01]  /*2230*/  FADD R224, R92, R224 ;  /* 0x000000e05ce07221 */ /* 0x000fe20000000000 */
[----:B------:R-:W-:-:S01]  /*2240*/  FADD R223, R93, R223 ;  /* 0x000000df5ddf7221 */ /* 0x000fc20000000000 */
[----:B------:R-:W-:Y:S01]  /*2250*/  FADD R222, R94, R222 ;  /* 0x000000de5ede7221 */ /* 0x000fe20000000000 */
[----:B0-----:R-:W2:Y:S01]  /*2260*/  LDL.LU R0, [R1+0x38] ;  /* 0x0000380001007983 */ /* 0x001ea20000300800 */
[----:B------:R-:W-:-:S03]  /*2270*/  FADD R228, R88, R228 ;  /* 0x000000e458e47221 */ /* 0x000fc60000000000 */
[----:B------:R0:W-:Y:S01]  /*2280*/  STL [R1+0x9c], R227 ;  /* 0x00009ce301007387 */ /* 0x0001e20000100800 */
[----:B------:R-:W-:-:S01]  /*2290*/  FADD R221, R95, R221 ;  /* 0x000000dd5fdd7221 */ /* 0x000fc20000000000 */
[----:B------:R-:W-:Y:S02]  /*22a0*/  FADD R220, R96, R220 ;  /* 0x000000dc60dc7221 */ /* 0x000fe40000000000 */
[----:B0-----:R-:W3:Y:S04]  /*22b0*/  LDL.LU R227, [R1+0x34] ;  /* 0x0000340001e37983 */ /* 0x001ee80000300800 */
[----:B------:R0:W-:Y:S01]  /*22c0*/  STL [R1+0xa0], R226 ;  /* 0x0000a0e201007387 */ /* 0x0001e20000100800 */
[----:B------:R-:W-:-:S03]  /*22d0*/  FADD R219, R97, R219 ;  /* 0x000000db61db7221 */ /* 0x000fc60000000000 */
[----:B0-----:R-:W4:Y:S04]  /*22e0*/  LDL.LU R226, [R1+0x30] ;  /* 0x0000300001e27983 */ /* 0x001f280000300800 */
        /* <DEDUP_REMOVED lines=15> */
[----:B------:R0:W-:Y:S04]  /*23e0*/  STL [R1+0xb8], R220 ;  /* 0x0000b8dc01007387 */ /* 0x0001e80000100800 */
        /* <DEDUP_REMOVED lines=12> */
[----:B0-----:R-:W4:Y:S01]  /*24b0*/  LDL.LU R214, [R1] ;  /* 0x0000000001d67983 */ /* 0x001f220000300800 */
[----:B------:R-:W-:-:S01]  /*24c0*/  FADD R213, R103, R213 ;  /* 0x000000d567d57221 */ /* 0x000fc20000000000 */
[----:B------:R-:W-:Y:S01]  /*24d0*/  FADD R212, R104, R212 ;  /* 0x000000d468d47221 */ /* 0x000fe20000000000 */
[----:B------:R-:W-:-:S01]  /*24e0*/  FADD R211, R105, R211 ;  /* 0x000000d369d37221 */ /* 0x000fc20000000000 */
[----:B------:R-:W-:Y:S01]  /*24f0*/  FADD R210, R106, R210 ;  /* 0x000000d26ad27221 */ /* 0x000fe20000000000 */
[----:B------:R-:W-:-:S01]  /*2500*/  FADD R209, R107, R209 ;  /* 0x000000d16bd17221 */ /* 0x000fc20000000000 */
[----:B------:R-:W-:Y:S01]  /*2510*/  STL [R1+0xd4], R213 ;  /* 0x0000d4d501007387 */ /* 0x000fe20000100800 */
[----:B------:R-:W-:-:S01]  /*2520*/  FADD R208, R108, R208 ;  /* 0x000000d06cd07221 */ /* 0x000fc20000000000 */
[----:B------:R-:W-:Y:S01]  /*2530*/  FADD R207, R109, R207 ;  /* 0x000000cf6dcf7221 */ /* 0x000fe20000000000 */
[----:B------:R-:W-:-:S01]  /*2540*/  FADD R206, R110, R206 ;  /* 0x000000ce6ece7221 */ /* 0x000fc20000000000 */
[----:B------:R0:W-:Y:S01]  /*2550*/  STL [R1+0xd8], R212 ;  /* 0x0000d8d401007387 */ /* 0x0001e20000100800 */
[----:B------:R-:W-:-:S01]  /*2560*/  FADD R205, R111, R205 ;  /* 0x000000cd6fcd7221 */ /* 0x000fc20000000000 */
[----:B------:R-:W-:Y:S01]  /*2570*/  FADD R204, R112, R204 ;  /* 0x000000cc70cc7221 */ /* 0x000fe20000000000 */
        /* <DEDUP_REMOVED lines=70> */
[----:B--2---:R-:W-:-:S01]  /*29e0*/  FADD R0, R69, R0 ;  /* 0x0000000045007221 */ /* 0x004fc20000000000 */
[----:B---3--:R-:W-:Y:S01]  /*29f0*/  FADD R227, R68, R227 ;  /* 0x000000e344e37221 */ /* 0x008fe20000000000 */
[----:B----4-:R-:W-:-:S01]  /*2a00*/  FADD R226, R67, R226 ;  /* 0x000000e243e27221 */ /* 0x010fc20000000000 */
        /* <DEDUP_REMOVED lines=11> */
[----:B------:R-:W-:-:S05]  /*2ac0*/  FADD R214, R55, R214 ;  /* 0x000000d637d67221 */ /* 0x000fca0000000000 */
[----:B------:R1:W-:Y:S04]  /*2ad0*/  STL [R1], R214 ;  /* 0x000000d601007387 */ /* 0x0003e80000100800 */
[----:B------:R2:W-:Y:S04]  /*2ae0*/  STL [R1+0x4], R215 ;  /* 0x000004d701007387 */ /* 0x0005e80000100800 */
        /* <DEDUP_REMOVED lines=10> */
[----:B0-----:R-:W4:Y:S04]  /*2b90*/  LDL.LU R212, [R1+0x3c] ;  /* 0x00003c0001d47983 */ /* 0x001f280000300800 */
[----:B------:R0:W-:Y:S04]  /*2ba0*/  STL [R1+0x30], R226 ;  /* 0x000030e201007387 */ /* 0x0001e80000100800 */
[----:B------:R-:W4:Y:S04]  /*2bb0*/  LDL.LU R213, [R1+0x40] ;  /* 0x0000400001d57983 */ /* 0x000f280000300800 */
[----:B------:R0:W-:Y:S04]  /*2bc0*/  STL [R1+0x34], R227 ;  /* 0x000034e301007387 */ /* 0x0001e80000100800 */
[----:B-1----:R-:W4:Y:S04]  /*2bd0*/  LDL.LU R214, [R1+0x44] ;  /* 0x0000440001d67983 */ /* 0x002f280000300800 */
[----:B------:R1:W-:Y:S04]  /*2be0*/  STL [R1+0x38], R0 ;  /* 0x0000380001007387 */ /* 0x0003e80000100800 */
[----:B--2---:R-:W2:Y:S04]  /*2bf0*/  LDL.LU R215, [R1+0x48] ;  /* 0x0000480001d77983 */ /* 0x004ea80000300800 */
[----:B---3--:R-:W3:Y:S04]  /*2c00*/  LDL.LU R216, [R1+0x4c] ;  /* 0x00004c0001d87983 */ /* 0x008ee80000300800 */
[----:B----4-:R-:W4:Y:S04]  /*2c10*/  LDL.LU R217, [R1+0x50] ;  /* 0x0000500001d97983 */ /* 0x010f280000300800 */
[----:B------:R-:W4:Y:S04]  /*2c20*/  LDL.LU R218, [R1+0x54] ;  /* 0x0000540001da7983 */ /* 0x000f280000300800 */
[----:B------:R-:W4:Y:S04]  /*2c30*/  LDL.LU R219, [R1+0x58] ;  /* 0x0000580001db7983 */ /* 0x000f280000300800 */
[----:B------:R-:W4:Y:S04]  /*2c40*/  LDL.LU R220, [R1+0x5c] ;  /* 0x00005c0001dc7983 */ /* 0x000f280000300800 */
[----:B------:R-:W4:Y:S04]  /*2c50*/  LDL.LU R221, [R1+0x60] ;  /* 0x0000600001dd7983 */ /* 0x000f280000300800 */
[----:B------:R-:W4:Y:S04]  /*2c60*/  LDL.LU R222, [R1+0x64] ;  /* 0x0000640001de7983 */ /* 0x000f280000300800 */
[----:B------:R-:W4:Y:S04]  /*2c70*/  LDL.LU R223, [R1+0x68] ;  /* 0x0000680001df7983 */ /* 0x000f280000300800 */
[----:B------:R-:W4:Y:S04]  /*2c80*/  LDL.LU R224, [R1+0x6c] ;  /* 0x00006c0001e07983 */ /* 0x000f280000300800 */
[----:B------:R-:W4:Y:S04]  /*2c90*/  LDL.LU R225, [R1+0x70] ;  /* 0x0000700001e17983 */ /* 0x000f280000300800 */
[----:B0-----:R-:W4:Y:S04]  /*2ca0*/  LDL.LU R226, [R1+0x74] ;  /* 0x0000740001e27983 */ /* 0x001f280000300800 */
[----:B------:R-:W4:Y:S04]  /*2cb0*/  LDL.LU R227, [R1+0x78] ;  /* 0x0000780001e37983 */ /* 0x000f280000300800 */
[----:B-1----:R-:W4:Y:S01]  /*2cc0*/  LDL.LU R0, [R1+0x7c] ;  /* 0x00007c0001007983 */ /* 0x002f220000300800 */
[----:B------:R-:W-:-:S05]  /*2cd0*/  FADD R212, R70, R212 ;  /* 0x000000d446d47221 */ /* 0x000fca0000000000 */
[----:B------:R0:W-:Y:S01]  /*2ce0*/  STL [R1+0x3c], R212 ;  /* 0x00003cd401007387 */ /* 0x0001e20000100800 */
[----:B------:R-:W-:-:S03]  /*2cf0*/  FADD R213, R71, R213 ;  /* 0x000000d547d57221 */ /* 0x000fc60000000000 */
[----:B0-----:R0:W5:Y:S01]  /*2d00*/  LDL.LU R212, [R1+0xd8] ;  /* 0x0000d80001d47983 */ /* 0x0011620000300800 */
[----:B------:R-:W-:-:S03]  /*2d10*/  FADD R214, R72, R214 ;  /* 0x000000d648d67221 */ /* 0x000fc60000000000 */
[----:B------:R1:W-:Y:S01]  /*2d20*/  STL [R1+0x40], R213 ;  /* 0x000040d501007387 */ /* 0x0003e20000100800 */
[----:B--2---:R-:W-:-:S01]  /*2d30*/  FADD R215, R73, R215 ;  /* 0x000000d749d77221 */ /* 0x004fc20000000000 */
[----:B---3--:R-:W-:Y:S02]  /*2d40*/  FADD R216, R74, R216 ;  /* 0x000000d84ad87221 */ /* 0x008fe40000000000 */
[----:B-1----:R0:W5:Y:S01]  /*2d50*/  LDL.LU R213, [R1+0xd4] ;  /* 0x0000d40001d57983 */ /* 0x0021620000300800 */
[----:B----4-:R-:W-:-:S03]  /*2d60*/  FADD R217, R75, R217 ;  /* 0x000000d94bd97221 */ /* 0x010fc60000000000 */
[----:B------:R1:W-:Y:S01]  /*2d70*/  STL [R1+0x44], R214 ;  /* 0x000044d601007387 */ /* 0x0003e20000100800 */
[----:B------:R-:W-:-:S03]  /*2d80*/  FADD R218, R76, R218 ;  /* 0x000000da4cda7221 */ /* 0x000fc60000000000 */
[----:B-1----:R0:W5:Y:S01]  /*2d90*/  LDL.LU R214, [R1+0xd0] ;  /* 0x0000d00001d67983 */ /* 0x0021620000300800 */
[----:B------:R-:W-:-:S03]  /*2da0*/  FADD R219, R77, R219 ;  /* 0x000000db4ddb7221 */ /* 0x000fc60000000000 */
[----:B------:R1:W-:Y:S01]  /*2db0*/  STL [R1+0x48], R215 ;  /* 0x000048d701007387 */ /* 0x0003e20000100800 */
[----:B------:R-:W-:-:S01]  /*2dc0*/  FADD R220, R78, R220 ;  /* 0x000000dc4edc7221 */ /* 0x000fc20000000000 */
[----:B------:R-:W-:Y:S02]  /*2dd0*/  FADD R221, R79, R221 ;  /* 0x000000dd4fdd7221 */ /* 0x000fe40000000000 */
[----:B-1----:R0:W5:Y:S04]  /*2de0*/  LDL.LU R215, [R1+0xcc] ;  /* 0x0000cc0001d77983 */ /* 0x0021680000300800 */
[----:B------:R1:W-:Y:S01]  /*2df0*/  STL [R1+0x4c], R216 ;  /* 0x00004cd801007387 */ /* 0x0003e20000100800 */
[----:B------:R-:W-:-:S01]  /*2e00*/  FADD R222, R80, R222 ;  /* 0x000000de50de7221 */ /* 0x000fc20000000000 */
[----:B------:R-:W-:-:S02]  /*2e10*/  FADD R223, R81, R223 ;  /* 0x000000df51df7221 */ /* 0x000fc40000000000 */
[----:B-1----:R0:W5:Y:S04]  /*2e20*/  LDL.LU R216, [R1+0xc8] ;  /* 0x0000c80001d87983 */ /* 0x0021680000300800 */
[----:B------:R1:W-:Y:S01]  /*2e30*/  STL [R1+0x50], R217 ;  /* 0x000050d901007387 */ /* 0x0003e20000100800 */
[----:B------:R-:W-:-:S03]  /*2e40*/  FADD R224, R82, R224 ;  /* 0x000000e052e07221 */ /* 0x000fc60000000000 */
        /* <DEDUP_REMOVED lines=13> */
[----:B------:R1:W-:Y:S04]  /*2f20*/  STL [R1+0x64], R222 ;  /* 0x000064de01007387 */ /* 0x0003e80000100800 */
        /* <DEDUP_REMOVED lines=12> */
[----:B-1----:R-:W2:Y:S01]  /*2ff0*/  LDL.LU R0, [R1+0x98] ;  /* 0x0000980001007983 */ /* 0x002ea20000300800 */
[----:B------:R-:W-:-:S02]  /*3000*/  WARPGROUP.DEPBAR.LE gsb0, 0x0 ;  /* 0x00008000000079c5 */ /* 0x000fc40000010000 */
[----:B------:R-:W-:Y:S01]  /*3010*/  UMOV UR6, URZ ;  /* 0x0000003f00067c82 */ /* 0x000fe20008000000 */
[----:B0-2---:R-:W-:-:S07]  /*3020*/  FADD R0, R0, R87 ;  /* 0x0000005700007221 */ /* 0x005fce0000000000 */
.L_x_22:
[----:B------:R-:W-:Y:S05]  /*3030*/  @!P2 BRA `(.L_x_23) ;  /* 0x000000000004a947 */ /* 0x000fea0003800000 */
[----:B------:R-:W-:Y:S01]  /*3040*/  BPT.TRAP 0x1 ;  /* 0x000000040000795c */ /* 0x000fe20000300000 */
.L_x_23:
[----:B-----5:R0:W-:Y:S04]  /*3050*/  STL [R1+0x98], R0 ;  /* 0x0000980001007387 */ /* 0x0201e80000100800 */
[----:B0-----:R-:W2:Y:S01]  /*3060*/  LDL R0, [R1+0x80] ;  /* 0x0000800001007983 */ /* 0x001ea20000100800 */
[----:B------:R-:W-:-:S05]  /*3070*/  IMAD.U32 R152, RZ, RZ, UR19 ;  /* 0x00000013ff987e24 */ /* 0x000fca000f8e00ff */
[----:B------:R-:W-:-:S04]  /*3080*/  @P0 LEA R152, R152, UR25, 0x3 ;  /* 0x0000001998980c11 */ /* 0x000fc8000f8e18ff */
[----:B------:R-:W-:Y:S01]  /*3090*/  @P0 IADD3 R152, R152, 0x30, RZ ;  /* 0x0000003098980810 */ /* 0x000fe20007ffe0ff */
[----:B------:R-:W-:-:S06]  /*30a0*/  UISETP.GT.U32.AND UP1, UPT, UR14, 0x1, UPT ;  /* 0x000000010e00788c */ /* 0x000fcc000bf24070 */
[----:B------:R-:W-:Y:S02]  /*30b0*/  PLOP3.LUT P1, PT, PT, PT, UP1, 0x80, 0x0 ;  /* 0x000000000000781c */ /* 0x000fe40003f2f018 */
[----:B--2---:R-:W-:Y:S02]  /*30c0*/  @P0 PRMT R152, R0, 0x654, R152 ;  /* 0x0000065400980816 */ /* 0x004fe40000000098 */
[----:B------:R0:W5:Y:S02]  /*30d0*/  LDL.LU R0, [R1+0x98] ;  /* 0x0000980001007983 */ /* 0x0001640000300800 */
[----:B------:R0:W-:Y:S07]  /*30e0*/  @P0 SYNCS.ARRIVE.TRANS64.RED.A1T0 RZ, [R152+URZ], RZ ;  /* 0x000000ff98ff09a7 */ /* 0x0001ee000810043f */
[----:B------:R-:W-:Y:S05]  /*30f0*/  @P1 BRA `(.L_x_24) ;  /* 0x0000000000041947 */ /* 0x000fea0003800000 */
[----:B------:R-:W-:Y:S01]  /*3100*/  BPT.TRAP 0x1 ;  /* 0x000000040000795c */ /* 0x000fe20000300000 */
.L_x_24:
[----:B------:R-:W-:Y:S02]  /*3110*/  UISETP.GT.AND UP3, UPT, UR13, 0x1, UPT ;  /* 0x000000010d00788c */ /* 0x000fe4000bf64270 */
[----:B------:R-:W-:Y:S02]  /*3120*/  UIADD3 UR18, UR18, 0x1, URZ ;  /* 0x0000000112127890 */ /* 0x000fe4000fffe03f */
[----:B------:R-:W-:Y:S02]  /*3130*/  UIADD3 UR19, UR19, 0x1, URZ ;  /* 0x0000000113137890 */ /* 0x000fe4000fffe03f */
[----:B------:R-:W-:Y:S01]  /*3140*/  PLOP3.LUT P1, PT, PT, PT, UP3, 0x80, 0x0 ;  /* 0x000000000000781c */ /* 0x000fe20003f2f038 */
[----:B------:R-:W-:Y:S02]  /*3150*/  UISETP.NE.AND UP1, UPT, UR18, 0x6, UPT ;  /* 0x000000061200788c */ /* 0x000fe4000bf25270 */
[----:B------:R-:W-:Y:S02]  /*3160*/  UISETP.NE.AND UP2, UPT, UR19, 0x6, UPT ;  /* 0x000000061300788c */ /* 0x000fe4000bf45270 */
[----:B------:R-:W-:-:S02]  /*3170*/  USEL UR7, URZ, 0x1, UP1 ;  /* 0x000000013f077887 */ /* 0x000fc40008800000 */
[----:B------:R-:W-:Y:S02]  /*3180*/  UIADD3 UR13, UR13, -0x1, URZ ;  /* 0xffffffff0d0d7890 */ /* 0x000fe4000fffe03f */
[----:B------:R-:W-:Y:S02]  /*3190*/  USEL UR18, UR18, URZ, UP1 ;  /* 0x0000003f12127287 */ /* 0x000fe40008800000 */
[----:B------:R-:W-:Y:S01]  /*31a0*/  LOP3.LUT R229, R229, UR7, RZ, 0x3c, !PT ;  /* 0x00000007e5e57c12 */ /* 0x000fe2000f8e3cff */
[----:B------:R-:W-:Y:S01]  /*31b0*/  USEL UR19, UR19, URZ, UP2 ;  /* 0x0000003f13137287 */ /* 0x000fe20009000000 */
[----:B------:R-:W-:Y:S01]  /*31c0*/  UMOV UR7, 0x1 ;  /* 0x0000000100077882 */ /* 0x000fe20000000000 */
[----:B------:R-:W-:Y:S10]  /*31d0*/  @P1 BRA `(.L_x_25) ;  /* 0xffffffe800fc1947 */ /* 0x000ff4000383ffff */
.L_x_17:
[----:B-----5:R1:W-:Y:S04]  /*31e0*/  STL [R1+0x90], R0 ;  /* 0x0000900001007387 */ /* 0x0203e80000100800 */
[----:B-1----:R-:W2:Y:S04]  /*31f0*/  LDL.LU R0, [R1+0x7c] ;  /* 0x00007c0001007983 */ /* 0x002ea80000300800 */
[----:B--2---:R1:W-:Y:S04]  /*3200*/  STL [R1+0x7c], R0 ;  /* 0x00007c0001007387 */ /* 0x0043e80000100800 */
        /* <DEDUP_REMOVED lines=58> */
[----:B-1----:R-:W2:Y:S01]  /*35b0*/  LDL.LU R0, [R1+0x4] ;  /* 0x0000040001007983 */ /* 0x002ea20000300800 */
[----:B------:R-:W-:-:S03]  /*35c0*/  UISETP.NE.AND UP0, UPT, UR6, URZ, UPT ;  /* 0x0000003f0600728c */ /* 0x000fc6000bf05270 */
[----:B--2---:R1:W-:Y:S04]  /*35d0*/  STL [R1+0x4], R0 ;  /* 0x0000040001007387 */ /* 0x0043e80000100800 */
[----:B-1----:R-:W2:Y:S01]  /*35e0*/  LDL.LU R0, [R1] ;  /* 0x0000000001007983 */ /* 0x002ea20000300800 */
[----:B------:R-:W-:Y:S01]  /*35f0*/  USEL UR6, URZ, 0x1, !UP0 ;  /* 0x000000013f067887 */ /* 0x000fe2000c000000 */
[----:B------:R-:W-:Y:S02]  /*3600*/  IMAD.MOV.U32 R229, RZ, RZ, R2 ;  /* 0x000000ffffe57224 */ /* 0x000fe400078e0002 */
[----:B------:R-:W-:Y:S02]  /*3610*/  IMAD.MOV.U32 R153, RZ, RZ, R3 ;  /* 0x000000ffff997224 */ /* 0x000fe400078e0003 */
[----:B0-----:R-:W-:Y:S01]  /*3620*/  IMAD.MOV.U32 R152, RZ, RZ, R4 ;  /* 0x000000ffff987224 */ /* 0x001fe200078e0004 */
[----:B------:R-:W-:Y:S01]  /*3630*/  ISETP.NE.AND P1, PT, RZ, UR6, PT ;  /* 0x00000006ff007c0c */ /* 0x000fe2000bf25270 */
[----:B--2---:R0:W-:-:S12]  /*3640*/  STL [R1], R0 ;  /* 0x0000000001007387 */ /* 0x0041d80000100800 */
[----:B------:R-:W-:Y:S05]  /*3650*/  @!P1 BRA `(.L_x_26) ;  /* 0x0000000c00e49947 */ /* 0x000fea0003800000 */
[----:B------:R-:W2:Y:S04]  /*3660*/  LDL.LU R2, [R1] ;  /* 0x0000000001027983 */ /* 0x000ea80000300800 */
[----:B0-----:R-:W3:Y:S01]  /*3670*/  LDL.LU R0, [R1+0x4] ;  /* 0x0000040001007983 */ /* 0x001ee20000300800 */
[----:B------:R-:W-:Y:S01]  /*3680*/  FADD R227, R89, R227 ;  /* 0x000000e359e37221 */ /* 0x000fe20000000000 */
[----:B------:R-:W-:Y:S01]  /*3690*/  FADD R226, R90, R226 ;  /* 0x000000e25ae27221 */ /* 0x000fe20000000000 */
[----:B------:R-:W-:Y:S01]  /*36a0*/  FADD R225, R91, R225 ;  /* 0x000000e15be17221 */ /* 0x000fe20000000000 */
[----:B------:R-:W-:Y:S01]  /*36b0*/  FADD R224, R92, R224 ;  /* 0x000000e05ce07221 */ /* 0x000fe20000000000 */
[----:B------:R-:W-:Y:S01]  /*36c0*/  FADD R223, R93, R223 ;  /* 0x000000df5ddf7221 */ /* 0x000fe20000000000 */
[----:B------:R-:W-:Y:S01]  /*36d0*/  STL [R1+0x98], R227 ;  /* 0x000098e301007387 */ /* 0x000fe20000100800 */
        /* <DEDUP_REMOVED lines=103> */
[----:B------:R0:W-:Y:S01]  /*3d50*/  STL [R1+0x100], R201 ;  /* 0x000100c901007387 */ /* 0x0001e20000100800 */
[----:B------:R-:W-:Y:S01]  /*3d60*/  FADD R13, R43, R13 ;  /* 0x0000000d2b0d7221 */ /* 0x000fe20000000000 */
        /* <DEDUP_REMOVED lines=8> */
[----:B0-----:R-:W4:Y:S01]  /*3df0*/  LDL.LU R201, [R1+0x8] ;  /* 0x0000080001c97983 */ /* 0x001f220000300800 */
[----:B------:R-:W-:Y:S01]  /*3e00*/  FADD R152, R52, R152 ;  /* 0x0000009834987221 */ /* 0x000fe20000000000 */
[----:B------:R-:W-:Y:S01]  /*3e10*/  FADD R153, R53, R153 ;  /* 0x0000009935997221 */ /* 0x000fe20000000000 */
[----:B------:R-:W-:Y:S01]  /*3e20*/  FADD R229, R54, R229 ;  /* 0x000000e536e57221 */ /* 0x000fe20000000000 */
[----:B------:R-:W4:Y:S01]  /*3e30*/  LDL.LU R202, [R1+0xc] ;  /* 0x00000c0001ca7983 */ /* 0x000f220000300800 */
[----:B--2---:R-:W-:Y:S01]  /*3e40*/  FADD R2, R55, R2 ;  /* 0x0000000237027221 */ /* 0x004fe20000000000 */
[----:B---3--:R-:W-:-:S04]  /*3e50*/  FADD R0, R56, R0 ;  /* 0x0000000038007221 */ /* 0x008fc80000000000 */
[----:B------:R0:W-:Y:S04]  /*3e60*/  STL [R1], R2 ;  /* 0x0000000201007387 */ /* 0x0001e80000100800 */
[----:B------:R-:W2:Y:S04]  /*3e70*/  LDL.LU R203, [R1+0x10] ;  /* 0x0000100001cb7983 */ /* 0x000ea80000300800 */
[----:B------:R1:W-:Y:S04]  /*3e80*/  STL [R1+0x4], R0 ;  /* 0x0000040001007387 */ /* 0x0003e80000100800 */
[----:B------:R-:W3:Y:S04]  /*3e90*/  LDL.LU R204, [R1+0x14] ;  /* 0x0000140001cc7983 */ /* 0x000ee80000300800 */
        /* <DEDUP_REMOVED lines=25> */
[----:B0-----:R-:W3:Y:S04]  /*4030*/  LDL.LU R2, [R1+0x7c] ;  /* 0x00007c0001027983 */ /* 0x001ee80000300800 */
[----:B-1----:R-:W3:Y:S01]  /*4040*/  LDL.LU R0, [R1+0x90] ;  /* 0x0000900001007983 */ /* 0x002ee20000300800 */
[----:B----4-:R-:W-:Y:S01]  /*4050*/  FADD R201, R57, R201 ;  /* 0x000000c939c97221 */ /* 0x010fe20000000000 */
[----:B------:R-:W-:-:S04]  /*4060*/  FADD R202, R58, R202 ;  /* 0x000000ca3aca7221 */ /* 0x000fc80000000000 */
[----:B------:R0:W-:Y:S04]  /*4070*/  STL [R1+0x8], R201 ;  /* 0x000008c901007387 */ /* 0x0001e80000100800 */
[----:B0-----:R1:W5:Y:S04]  /*4080*/  LDL.LU R201, [R1+0x100] ;  /* 0x0001000001c97983 */ /* 0x0013680000300800 */
[----:B------:R0:W-:Y:S04]  /*4090*/  STL [R1+0xc], R202 ;  /* 0x00000cca01007387 */ /* 0x0001e80000100800 */
[----:B0-----:R1:W5:Y:S01]  /*40a0*/  LDL.LU R202, [R1+0xfc] ;  /* 0x0000fc0001ca7983 */ /* 0x0013620000300800 */
[----:B------:R-:W-:-:S02]  /*40b0*/  WARPGROUP.DEPBAR.LE gsb0, 0x0 ;  /* 0x00008000000079c5 */ /* 0x000fc40000010000 */
[----:B--2---:R-:W-:-:S05]  /*40c0*/  FADD R203, R59, R203 ;  /* 0x000000cb3bcb7221 */ /* 0x004fca0000000000 */
[----:B------:R0:W-:Y:S01]  /*40d0*/  STL [R1+0x10], R203 ;  /* 0x000010cb01007387 */ /* 0x0001e20000100800 */
[----:B---3--:R-:W-:Y:S01]  /*40e0*/  FADD R204, R60, R204 ;  /* 0x000000cc3ccc7221 */ /* 0x008fe20000000000 */
[----:B------:R-:W-:Y:S02]  /*40f0*/  FADD R205, R61, R205 ;  /* 0x000000cd3dcd7221 */ /* 0x000fe40000000000 */
[----:B0-----:R1:W5:Y:S01]  /*4100*/  LDL.LU R203, [R1+0xf8] ;  /* 0x0000f80001cb7983 */ /* 0x0013620000300800 */
[----:B------:R-:W-:-:S03]  /*4110*/  FADD R206, R62, R206 ;  /* 0x000000ce3ece7221 */ /* 0x000fc60000000000 */
[----:B------:R0:W-:Y:S01]  /*4120*/  STL [R1+0x14], R204 ;  /* 0x000014cc01007387 */ /* 0x0001e20000100800 */
[----:B------:R-:W-:Y:S01]  /*4130*/  FADD R207, R63, R207 ;  /* 0x000000cf3fcf7221 */ /* 0x000fe20000000000 */
[----:B------:R-:W-:Y:S02]  /*4140*/  FADD R208, R64, R208 ;  /* 0x000000d040d07221 */ /* 0x000fe40000000000 */
[----:B0-----:R1:W5:Y:S01]  /*4150*/  LDL.LU R204, [R1+0xf4] ;  /* 0x0000f40001cc7983 */ /* 0x0013620000300800 */
[----:B------:R-:W-:-:S03]  /*4160*/  FADD R209, R65, R209 ;  /* 0x000000d141d17221 */ /* 0x000fc60000000000 */
[----:B------:R0:W-:Y:S01]  /*4170*/  STL [R1+0x18], R205 ;  /* 0x000018cd01007387 */ /* 0x0001e20000100800 */
[----:B------:R-:W-:Y:S01]  /*4180*/  FADD R210, R66, R210 ;  /* 0x000000d242d27221 */ /* 0x000fe20000000000 */
[----:B------:R-:W-:Y:S02]  /*4190*/  FADD R211, R67, R211 ;  /* 0x000000d343d37221 */ /* 0x000fe40000000000 */
[----:B0-----:R1:W5:Y:S04]  /*41a0*/  LDL.LU R205, [R1+0xf0] ;  /* 0x0000f00001cd7983 */ /* 0x0013680000300800 */
[----:B------:R0:W-:Y:S01]  /*41b0*/  STL [R1+0x1c], R206 ;  /* 0x00001cce01007387 */ /* 0x0001e20000100800 */
[----:B------:R-:W-:Y:S01]  /*41c0*/  FADD R212, R68, R212 ;  /* 0x000000d444d47221 */ /* 0x000fe20000000000 */
[----:B------:R-:W-:-:S02]  /*41d0*/  FADD R213, R69, R213 ;  /* 0x000000d545d57221 */ /* 0x000fc40000000000 */
[----:B0-----:R1:W5:Y:S04]  /*41e0*/  LDL.LU R206, [R1+0xec] ;  /* 0x0000ec0001ce7983 */ /* 0x0013680000300800 */
[----:B------:R0:W-:Y:S01]  /*41f0*/  STL [R1+0x20], R207 ;  /* 0x000020cf01007387 */ /* 0x0001e20000100800 */
[----:B------:R-:W-:-:S03]  /*4200*/  FADD R214, R70, R214 ;  /* 0x000000d646d67221 */ /* 0x000fc60000000000 */
        /* <DEDUP_REMOVED lines=44> */
[----:B------:R-:W-:Y:S01]  /*44d0*/  FADD R3, R85, R3 ;  /* 0x0000000355037221 */ /* 0x000fe20000000000 */
[----:B------:R-:W-:Y:S02]  /*44e0*/  FADD R0, R87, R0 ;  /* 0x0000000057007221 */ /* 0x000fe40000000000 */
[----:B0-----:R1:W5:Y:S04]  /*44f0*/  LDL.LU R222, [R1+0xac] ;  /* 0x0000ac0001de7983 */ /* 0x0013680000300800 */
[----:B------:R0:W-:Y:S01]  /*4500*/  STL [R1+0x60], R223 ;  /* 0x000060df01007387 */ /* 0x0001e20000100800 */
[----:B------:R-:W-:-:S03]  /*4510*/  FADD R2, R86, R2 ;  /* 0x0000000256027221 */ /* 0x000fc60000000000 */
[----:B0-----:R1:W5:Y:S04]  /*4520*/  LDL.LU R223, [R1+0xa8] ;  /* 0x0000a80001df7983 */ /* 0x0013680000300800 */
[----:B------:R0:W-:Y:S04]  /*4530*/  STL [R1+0x64], R224 ;  /* 0x000064e001007387 */ /* 0x0001e80000100800 */
        /* <DEDUP_REMOVED lines=8> */
[----:B------:R1:W-:Y:S04]  /*45c0*/  STL [R1+0x78], R3 ;  /* 0x0000780301007387 */ /* 0x0003e80000100800 */
[----:B------:R1:W-:Y:S04]  /*45d0*/  STL [R1+0x90], R0 ;  /* 0x0000900001007387 */ /* 0x0003e80000100800 */
[----:B------:R1:W-:Y:S02]  /*45e0*/  STL [R1+0x7c], R2 ;  /* 0x00007c0201007387 */ /* 0x0003e40000100800 */
.L_x_26:
[----:B-1----:R-:W2:Y:S01]  /*45f0*/  LDL.LU R4, [R1+0x94] ;  /* 0x0000940001047983 */ /* 0x002ea20000300800 */
[----:B------:R-:W1:Y:S01]  /*4600*/  LDC R26, c[0x0][0x288] ;  /* 0x0000a200ff1a7b82 */ /* 0x000e620000000800 */
[----:B------:R-:W-:Y:S01]  /*4610*/  ULDC UR11, c[0x0][0x284] ;  /* 0x0000a100000b7ab9 */ /* 0x000fe20000000800 */
[----:B------:R-:W0:Y:S01]  /*4620*/  S2R R2, SR_TID.X ;  /* 0x0000000000027919 */ /* 0x000e220000002100 */
[----:B------:R-:W-:Y:S02]  /*4630*/  UIADD3 UR9, UR12, UR5, URZ ;  /* 0x000000050c097290 */ /* 0x000fe4000fffe03f */
[----:B------:R-:W-:Y:S01]  /*4640*/  USHF.R.S32.HI UR10, URZ, 0x1f, UR23 ;  /* 0x0000001f3f0a7899 */ /* 0x000fe20008011417 */
[----:B------:R-:W-:Y:S01]  /*4650*/  ULDC.64 UR18, c[0x0][0x6d0] ;  /* 0x0001b40000127ab9 */ /* 0x000fe20000000a00 */
[----:B0-----:R-:W-:Y:S02]  /*4660*/  LOP3.LUT R0, R2, 0x60, RZ, 0xc0, !PT ;  /* 0x0000006002007812 */ /* 0x001fe400078ec0ff */
[----:B------:R-:W-:-:S02]  /*4670*/  SHF.R.U32.HI R2, RZ, 0x2, R2 ;  /* 0x00000002ff027819 */ /* 0x000fc40000011602 */
[----:B------:R-:W-:Y:S02]  /*4680*/  SHF.R.U32.HI R0, RZ, 0x5, R0 ;  /* 0x00000005ff007819 */ /* 0x000fe40000011600 */
[----:B------:R-:W-:Y:S02]  /*4690*/  LOP3.LUT R3, R2, 0x7, RZ, 0xc0, !PT ;  /* 0x0000000702037812 */ /* 0x000fe400078ec0ff */
[----:B------:R-:W-:-:S03]  /*46a0*/  SHF.L.U32 R2, R0, 0x4, RZ ;  /* 0x0000000400027819 */ /* 0x000fc600000006ff */
[--C-:B------:R-:W-:Y:S01]  /*46b0*/  IMAD R25, R0, -0x10, -R3.reuse ;  /* 0xfffffff000197824 */ /* 0x100fe200078e0a03 */
[----:B------:R-:W-:Y:S02]  /*46c0*/  LOP3.LUT R3, R2, 0xfffffff0, R3, 0xe2, !PT ;  /* 0xfffffff002037812 */ /* 0x000fe400078ee203 */
[----:B------:R-:W0:Y:S02]  /*46d0*/  S2R R2, SR_TID.X ;  /* 0x0000000000027919 */ /* 0x000e240000002100 */
[--C-:B0-----:R-:W-:Y:S02]  /*46e0*/  SHF.R.U32.HI R0, RZ, 0x7, R2.reuse ;  /* 0x00000007ff007819 */ /* 0x101fe40000011602 */
[----:B------:R-:W-:-:S04]  /*46f0*/  SHF.R.U32.HI R2, RZ, 0x1, R2 ;  /* 0x00000001ff027819 */ /* 0x000fc80000011602 */
[----:B------:R-:W-:Y:S01]  /*4700*/  LOP3.LUT R2, R3, 0x40, R2, 0xf8, !PT ;  /* 0x0000004003027812 */ /* 0x000fe200078ef802 */
[----:B--2---:R-:W-:-:S05]  /*4710*/  IMAD.SHL.U32 R3, R4, 0x100, RZ ;  /* 0x0000010004037824 */ /* 0x004fca00078e00ff */
[----:B------:R-:W-:Y:S02]  /*4720*/  LOP3.LUT R24, R2, R3, RZ, 0xfc, !PT ;  /* 0x0000000302187212 */ /* 0x000fe400078efcff */
[----:B------:R-:W2:Y:S01]  /*4730*/  LDL R2, [R1+0x8c] ;  /* 0x00008c0001027983 */ /* 0x000ea20000100800 */
[----:B------:R-:W-:-:S05]  /*4740*/  LOP3.LUT R0, R0, 0x1, RZ, 0xc0, !PT ;  /* 0x0000000100007812 */ /* 0x000fca00078ec0ff */
[----:B------:R-:W-:Y:S02]  /*4750*/  IMAD R4, R0, -0x40, R25 ;  /* 0xffffffc000047824 */ /* 0x000fe400078e0219 */
[----:B------:R-:W0:Y:S01]  /*4760*/  S2R R0, SR_TID.X ;  /* 0x0000000000007919 */ /* 0x000e220000002100 */
[----:B------:R-:W-:Y:S02]  /*4770*/  UISETP.GT.U32.AND UP0, UPT, UR9, 0x5, UPT ;  /* 0x000000050900788c */ /* 0x000fe4000bf04070 */
[----:B------:R-:W-:Y:S02]  /*4780*/  UIMAD UR5, UR10, UR18, URZ ;  /* 0x000000120a0572a4 */ /* 0x000fe4000f8e023f */
[----:B------:R-:W-:Y:S01]  /*4790*/  UISETP.LT.U32.AND UP0, UPT, UR12, 0x6, UP0 ;  /* 0x000000060c00788c */ /* 0x000fe20008701070 */
[----:B------:R-:W-:Y:S01]  /*47a0*/  SHF.R.S32.HI R25, RZ, 0x1f, R24 ;  /* 0x0000001fff197819 */ /* 0x000fe20000011418 */
[----:B------:R-:W-:Y:S01]  /*47b0*/  UISETP.GE.U32.AND UP1, UPT, UR12, 0x6, UPT ;  /* 0x000000060c00788c */ /* 0x000fe2000bf26070 */
[----:B------:R-:W-:Y:S01]  /*47c0*/  IMAD.U32 R39, RZ, RZ, UR18 ;  /* 0x00000012ff277e24 */ /* 0x000fe2000f8e00ff */
[----:B------:R-:W-:-:S02]  /*47d0*/  UIMAD UR8, UR23, UR19, UR5 ;  /* 0x00000013170872a4 */ /* 0x000fc4000f8e0205 */
[----:B------:R-:W-:Y:S02]  /*47e0*/  UIMAD.WIDE.U32 UR6, UR9, -0x55555555, URZ ;  /* 0xaaaaaaab090678a5 */ /* 0x000fe4000f8e003f */
[----:B------:R-:W-:Y:S01]  /*47f0*/  USEL UR5, URZ, 0x1, !UP0 ;  /* 0x000000013f057887 */ /* 0x000fe2000c000000 */
[----:B------:R-:W-:Y:S01]  /*4800*/  IMAD.WIDE.U32 R38, R39, UR23, R24 ;  /* 0x0000001727267c25 */ /* 0x000fe2000f8e0018 */
[----:B------:R-:W-:Y:S02]  /*4810*/  USHF.R.U32.HI UR6, URZ, 0x2, UR7 ;  /* 0x000000023f067899 */ /* 0x000fe40008011607 */
[----:B------:R-:W-:Y:S01]  /*4820*/  ULOP3.LUT UR4, UR4, UR5, URZ, 0x3c, !UPT ;  /* 0x0000000504047292 */ /* 0x000fe2000f8e3c3f */
[----:B------:R-:W-:Y:S02]  /*4830*/  WARPGROUP.DEPBAR.LE gsb0, 0x0 ;  /* 0x00008000000079c5 */ /* 0x000fe40000010000 */
[----:B------:R-:W-:Y:S01]  /*4840*/  UIMAD UR5, UR6, -0x6, UR9 ;  /* 0xfffffffa060578a4 */ /* 0x000fe2000f8e0209 */
[----:B------:R-:W-:Y:S01]  /*4850*/  IADD3 R39, R39, UR8, RZ ;  /* 0x0000000827277c10 */ /* 0x000fe2000fffe0ff */
[----:B------:R-:W-:Y:S01]  /*4860*/  @UP1 ULOP3.LUT UR4, UR4, 0x1, UR6, 0x78, !UPT ;  /* 0x0000000104041892 */ /* 0x000fe2000f8e7806 */
[----:B0-----:R-:W-:-:S05]  /*4870*/  LOP3.LUT R0, R0, 0x3, RZ, 0xc0, !PT ;  /* 0x0000000300007812 */ /* 0x001fca00078ec0ff */
[----:B-1----:R-:W-:Y:S02]  /*4880*/  IMAD R0, R0, -0x2, R26 ;  /* 0xfffffffe00007824 */ /* 0x002fe400078e021a */
[----:B--2---:R-:W-:Y:S01]  /*4890*/  IMAD.SHL.U32 R27, R2, 0x80, RZ ;  /* 0x00000080021b7824 */ /* 0x004fe200078e00ff */
[----:B------:R-:W-:-:S04]  /*48a0*/  IADD3 R2, -R3, UR11, R4 ;  /* 0x0000000b03027c10 */ /* 0x000fc8000fffe104 */
[----:B------:R-:W-:-:S04]  /*48b0*/  ISETP.GE.AND P1, PT, R27, R26, PT ;  /* 0x0000001a1b00720c */ /* 0x000fc80003f26270 */
[----:B------:R-:W-:Y:S01]  /*48c0*/  ISETP.GE.OR P1, PT, R3, UR11, P1 ;  /* 0x0000000b03007c0c */ /* 0x000fe20008f26670 */
[----:B------:R-:W-:-:S05]  /*48d0*/  IMAD.MOV.U32 R3, RZ, RZ, -0x1 ;  /* 0xffffffffff037424 */ /* 0x000fca00078e00ff */
[----:B------:R0:W-:Y:S01]  /*48e0*/  STL [R1+0x94], R3 ;  /* 0x0000940301007387 */ /* 0x0001e20000100800 */
[----:B------:R-:W-:-:S06]  /*48f0*/  IMAD.IADD R0, R0, 0x1, -R27 ;  /* 0x0000000100007824 */ /* 0x000fcc00078e0a1b */
[----:B------:R-:W-:Y:S05]  /*4900*/  @P1 BRA `(.L_x_27) ;  /* 0x00000084006c1947 */ /* 0x000fea0003800000 */
[----:B0-----:R-:W2:Y:S01]  /*4910*/  LDL.LU R3, [R1+0x8c] ;  /* 0x00008c0001037983 */ /* 0x001ea20000300800 */
[----:B------:R-:W0:Y:S01]  /*4920*/  LDC.64 R36, c[0x0][0x6c8] ;  /* 0x0001b200ff247b82 */ /* 0x000e220000000a00 */
[----:B------:R-:W-:Y:S01]  /*4930*/  FSETP.NEU.AND P2, PT, RZ, UR22, PT ;  /* 0x00000016ff007c0b */ /* 0x000fe2000bf4d000 */
[----:B------:R-:W-:Y:S01]  /*4940*/  BSSY B0, `(.L_x_27) ;  /* 0x0000857000007945 */ /* 0x000fe20003800000 */
[----:B------:R-:W1:Y:S01]  /*4950*/  S2R R4, SR_TID.X ;  /* 0x0000000000047919 */ /* 0x000e620000002100 */
[----:B------:R-:W-:-:S04]  /*4960*/  ISETP.GT.AND P1, PT, R2, RZ, PT ;  /* 0x000000ff0200720c */ /* 0x000fc80003f24270 */
[----:B------:R-:W-:Y:S01]  /*4970*/  ISETP.GT.AND P5, PT, R0, RZ, P1 ;  /* 0x000000ff0000720c */ /* 0x000fe20000fa4270 */
[----:B--2---:R-:W-:-:S04]  /*4980*/  IMAD.WIDE R28, R3, 0x80, RZ ;  /* 0x00000080031c7825 */ /* 0x004fc800078e02ff */
[----:B-1----:R-:W-:-:S05]  /*4990*/  IMAD.SHL.U32 R3, R4, 0x2, RZ ;  /* 0x0000000204037824 */ /* 0x002fca00078e00ff */
[----:B------:R-:W-:Y:S01]  /*49a0*/  LOP3.LUT R26, R28, 0x6, R3, 0xf8, !PT ;  /* 0x000000061c1a7812 */ /* 0x000fe200078ef803 */
[----:B0-----:R-:W-:-:S04]  /*49b0*/  IMAD R3, R29, R36, RZ ;  /* 0x000000241d037224 */ /* 0x001fc800078e02ff */
[----:B------:R-:W-:-:S04]  /*49c0*/  IMAD.WIDE.U32 R38, R26, R36, R38 ;  /* 0x000000241a267225 */ /* 0x000fc800078e0026 */
[----:B------:R-:W-:-:S05]  /*49d0*/  IMAD R3, R26, R37, R3 ;  /* 0x000000251a037224 */ /* 0x000fca00078e0203 */
[----:B------:R-:W-:Y:S01]  /*49e0*/  IADD3 R43, R39, R3, RZ ;  /* 0x00000003272b7210 */ /* 0x000fe20007ffe0ff */
[----:B------:R-:W-:Y:S06]  /*49f0*/  @!P2 BRA `(.L_x_28) ;  /* 0x000000640090a947 */ /* 0x000fec0003800000 */
[----:B------:R-:W0:Y:S01]  /*4a00*/  LDC.64 R34, c[0x0][0x6b0] ;  /* 0x0001ac00ff227b82 */ /* 0x000e220000000a00 */
[----:B------:R-:W-:Y:S01]  /*4a10*/  ULDC.64 UR8, c[0x0][0x6b8] ;  /* 0x0001ae0000087ab9 */ /* 0x000fe20000000a00 */
[----:B------:R-:W-:Y:S01]  /*4a20*/  ULDC.64 UR18, c[0x0][0x6c0] ;  /* 0x0001b00000127ab9 */ /* 0x000fe20000000a00 */
[----:B------:R-:W-:Y:S02]  /*4a30*/  UIMAD UR6, UR10, UR8, URZ ;  /* 0x000000080a0672a4 */ /* 0x000fe4000f8e023f */
[----:B------:R-:W-:Y:S01]  /*4a40*/  IMAD.U32 R4, RZ, RZ, UR8 ;  /* 0x00000008ff047e24 */ /* 0x000fe2000f8e00ff */
[----:B------:R-:W-:Y:S01]  /*4a50*/  ULDC.64 UR10, c[0x0][0x6a8] ;  /* 0x0001aa00000a7ab9 */ /* 0x000fe20000000a00 */
[----:B------:R-:W-:Y:S02]  /*4a60*/  UIMAD UR6, UR23, UR9, UR6 ;  /* 0x00000009170672a4 */ /* 0x000fe4000f8e0206 */
[----:B------:R-:W-:Y:S01]  /*4a70*/  IMAD.WIDE.U32 R32, R4, UR23, R24 ;  /* 0x0000001704207c25 */ /* 0x000fe2000f8e0018 */
[----:B------:R-:W1:Y:S03]  /*4a80*/  LDC.64 R54, c[0x0][0x6b0] ;  /* 0x0001ac00ff367b82 */ /* 0x000e660000000a00 */
[----:B------:R-:W-:-:S02]  /*4a90*/  IMAD.MOV.U32 R30, RZ, RZ, R32 ;  /* 0x000000ffff1e7224 */ /* 0x000fc400078e0020 */
[----:B------:R-:W-:Y:S02]  /*4aa0*/  VIADD R31, R33, UR6 ;  /* 0x00000006211f7c36 */ /* 0x000fe40008000000 */
[-C--:B0-----:R-:W-:Y:S02]  /*4ab0*/  IMAD R3, R29, R34.reuse, RZ ;  /* 0x000000221d037224 */ /* 0x081fe400078e02ff */
[----:B------:R-:W-:-:S04]  /*4ac0*/  IMAD.WIDE.U32 R28, R26, R34, R30 ;  /* 0x000000221a1c7225 */ /* 0x000fc800078e001e */
[----:B------:R-:W-:Y:S01]  /*4ad0*/  IMAD R3, R26, R35, R3 ;  /* 0x000000231a037224 */ /* 0x000fe200078e0203 */
[----:B------:R-:W-:-:S04]  /*4ae0*/  LEA R40, P2, R28, UR10, 0x2 ;  /* 0x0000000a1c287c11 */ /* 0x000fc8000f8410ff */
[----:B------:R-:W-:-:S04]  /*4af0*/  IADD3 R27, R29, R3, RZ ;  /* 0x000000031d1b7210 */ /* 0x000fc80007ffe0ff */
[----:B------:R-:W-:-:S05]  /*4b00*/  LEA.HI.X R41, R28, UR11, R27, 0x2, P2 ;  /* 0x0000000b1c297c11 */ /* 0x000fca00090f141b */
[----:B------:R0:W2:Y:S01]  /*4b10*/  @P5 LDG.E.LTC128B R27, desc[UR16][R40.64] ;  /* 0x00000010281b5981 */ /* 0x0000a2000c1e1920 */
[C---:B------:R-:W-:Y:S01]  /*4b20*/  LEA R28, P2, R38.reuse, UR18, 0x2 ;  /* 0x00000012261c7c11 */ /* 0x040fe2000f8410ff */
[----:B------:R-:W-:Y:S03]  /*4b30*/  BSSY B1, `(.L_x_29) ;  /* 0x0000012000017945 */ /* 0x000fe60003800000 */
[----:B------:R-:W-:Y:S01]  /*4b40*/  LEA.HI.X R29, R38, UR19, R43, 0x2, P2 ;  /* 0x00000013261d7c11 */ /* 0x000fe200090f142b */
[----:B-1----:R-:W-:Y:S01]  /*4b50*/  IMAD.WIDE.U32 R42, R26, R34, R54 ;  /* 0x000000221a2a7225 */ /* 0x002fe200078e0036 */
[----:B------:R-:W-:-:S03]  /*4b60*/  ISETP.GT.AND P2, PT, R2, 0x8, PT ;  /* 0x000000080200780c */ /* 0x000fc60003f44270 */
[----:B------:R-:W-:Y:S02]  /*4b70*/  IMAD.IADD R49, R3, 0x1, R43 ;  /* 0x0000000103317824 */ /* 0x000fe400078e022b */
[----:B0-----:R-:W-:-:S04]  /*4b80*/  IMAD.WIDE.U32 R40, R26, R34, R24 ;  /* 0x000000221a287225 */ /* 0x001fc800078e0018 */
[----:B------:R-:W-:Y:S02]  /*4b90*/  IMAD.IADD R41, R3, 0x1, R41 ;  /* 0x0000000103297824 */ /* 0x000fe400078e0229 */
[----:B--2---:R-:W-:-:S04]  /*4ba0*/  FMUL R39, R27, UR22 ;  /* 0x000000161b277c20 */ /* 0x004fc80008400000 */
[----:B------:R-:W-:Y:S01]  /*4bb0*/  FFMA R47, R228, UR21, R39 ;  /* 0x00000015e42f7c23 */ /* 0x000fe20008000027 */
[----:B------:R-:W-:-:S04]  /*4bc0*/  IADD3 R39, P3, R32, R42, RZ ;  /* 0x0000002a20277210 */ /* 0x000fc80007f7e0ff */
[----:B------:R0:W-:Y:S01]  /*4bd0*/  @P5 STG.E desc[UR16][R28.64], R47 ;  /* 0x0000002f1c005986 */ /* 0x0001e2000c101910 */
[----:B------:R-:W-:Y:S01]  /*4be0*/  ISETP.GT.AND P5, PT, R0, 0x1, P1 ;  /* 0x000000010000780c */ /* 0x000fe20000fa4270 */
[----:B------:R-:W-:Y:S01]  /*4bf0*/  IMAD.X R44, R49, 0x1, R31, P3 ;  /* 0x00000001312c7824 */ /* 0x000fe200018e061f */
[----:B------:R-:W-:-:S04]  /*4c00*/  LEA R38, P3, R39, UR10, 0x2 ;  /* 0x0000000a27267c11 */ /* 0x000fc8000f8610ff */
[----:B------:R-:W-:Y:S01]  /*4c10*/  LEA.HI.X R39, R39, UR11, R44, 0x2, P3 ;  /* 0x0000000b27277c11 */ /* 0x000fe200098f142c */
[----:B------:R-:W-:-:S06]  /*4c20*/  IMAD.WIDE.U32 R44, R4, UR23, R40 ;  /* 0x00000017042c7c25 */ /* 0x000fcc000f8e0028 */
[----:B0-----:R-:W-:Y:S05]  /*4c30*/  @!P5 BRA `(.L_x_30) ;  /* 0x000000000004d947 */ /* 0x001fea0003800000 */
[----:B------:R0:W5:Y:S02]  /*4c40*/  LDG.E.LTC128B R27, desc[UR16][R38.64] ;  /* 0x00000010261b7981 */ /* 0x000164000c1e1920 */
.L_x_30:
[----:B------:R-:W-:Y:S05]  /*4c50*/  BSYNC B1 ;  /* 0x0000000000017941 */ /* 0x000fea0003800000 */
.L_x_29:
[C---:B------:R-:W-:Y:S01]  /*4c60*/  LEA R40, P6, R36.reuse, R28, 0x2 ;  /* 0x0000001c24287211 */ /* 0x040fe200078c10ff */
[----:B-----5:R-:W-:Y:S01]  /*4c70*/  FMUL R48, R27, UR22 ;  /* 0x000000161b307c20 */ /* 0x020fe20008400000 */
[----:B0-----:R-:W-:Y:S01]  /*4c80*/  IADD3 R39, R45, UR6, RZ ;  /* 0x000000062d277c10 */ /* 0x001fe2000fffe0ff */
[----:B------:R-:W-:Y:S01]  /*4c90*/  BSSY B1, `(.L_x_31) ;  /* 0x000000e000017945 */ /* 0x000fe20003800000 */
[----:B------:R-:W-:Y:S01]  /*4ca0*/  LEA.HI.X R41, R36, R29, R37, 0x2, P6 ;  /* 0x0000001d24297211 */ /* 0x000fe200030f1425 */
[----:B------:R-:W-:Y:S01]  /*4cb0*/  FFMA R45, R227, UR21, R48 ;  /* 0x00000015e32d7c23 */ /* 0x000fe20008000030 */
[----:B------:R-:W-:Y:S01]  /*4cc0*/  LEA R38, P3, R44, UR10, 0x2 ;  /* 0x0000000a2c267c11 */ /* 0x000fe2000f8610ff */
[----:B------:R-:W-:Y:S01]  /*4cd0*/  IMAD.MOV.U32 R43, RZ, RZ, R49 ;  /* 0x000000ffff2b7224 */ /* 0x000fe200078e0031 */
[----:B------:R-:W-:Y:S01]  /*4ce0*/  IADD3 R46, P6, R24, R42, RZ ;  /* 0x0000002a182e7210 */ /* 0x000fe20007fde0ff */
[----:B------:R-:W-:Y:S01]  /*4cf0*/  IMAD R227, R35, 0x7, RZ ;  /* 0x0000000723e37824 */ /* 0x000fe200078e02ff */
[----:B------:R0:W-:Y:S01]  /*4d00*/  @P5 STG.E desc[UR16][R40.64], R45 ;  /* 0x0000002d28005986 */ /* 0x0001e2000c101910 */
[----:B------:R-:W-:-:S02]  /*4d10*/  LEA.HI.X R39, R44, UR11, R39, 0x2, P3 ;  /* 0x0000000b2c277c11 */ /* 0x000fc400098f1427 */
[----:B------:R-:W-:Y:S01]  /*4d20*/  ISETP.GT.AND P3, PT, R0, RZ, P2 ;  /* 0x000000ff0000720c */ /* 0x000fe20001764270 */
[----:B------:R-:W-:Y:S02]  /*4d30*/  IMAD.X R47, R25, 0x1, R49, P6 ;  /* 0x00000001192f7824 */ /* 0x000fe400030e0631 */
[----:B------:R-:W-:-:S10]  /*4d40*/  IMAD.WIDE.U32 R46, R4, UR23, R46 ;  /* 0x00000017042e7c25 */ /* 0x000fd4000f8e002e */
[----:B0-----:R-:W-:Y:S05]  /*4d50*/  @!P3 BRA `(.L_x_32) ;  /* 0x000000000004b947 */ /* 0x001fea0003800000 */
[----:B------:R0:W5:Y:S02]  /*4d60*/  LDG.E.LTC128B R27, desc[UR16][R38.64+0x20] ;  /* 0x00002010261b7981 */ /* 0x000164000c1e1920 */
.L_x_32:
[----:B------:R-:W-:Y:S05]  /*4d70*/  BSYNC B1 ;  /* 0x0000000000017941 */ /* 0x000fea0003800000 */
.L_x_31:
[----:B------:R-:W-:Y:S01]  /*4d80*/  ISETP.GT.AND P6, PT, R0, 0x1, P2 ;  /* 0x000000010000780c */ /* 0x000fe200017c4270 */
[----:B------:R-:W-:-:S04]  /*4d90*/  IMAD.WIDE.U32 R56, R34, 0x7, R42 ;  /* 0x0000000722387825 */ /* 0x000fc800078e002a */
[----:B-----5:R-:W-:Y:S01]  /*4da0*/  FMUL R45, R27, UR22 ;  /* 0x000000161b2d7c20 */ /* 0x020fe20008400000 */
[----:B------:R-:W-:Y:S01]  /*4db0*/  LEA R42, P5, R46, UR10, 0x2 ;  /* 0x0000000a2e2a7c11 */ /* 0x000fe2000f8a10ff */
[----:B------:R-:W-:Y:S01]  /*4dc0*/  BSSY B1, `(.L_x_33) ;  /* 0x000000c000017945 */ /* 0x000fe20003800000 */
[----:B------:R-:W-:Y:S02]  /*4dd0*/  VIADD R43, R47, UR6 ;  /* 0x000000062f2b7c36 */ /* 0x000fe40008000000 */
[----:B------:R-:W-:Y:S01]  /*4de0*/  FFMA R47, R226, UR21, R45 ;  /* 0x00000015e22f7c23 */ /* 0x000fe2000800002d */
[----:B------:R-:W-:Y:S02]  /*4df0*/  IADD3 R49, R57, R227, RZ ;  /* 0x000000e339317210 */ /* 0x000fe40007ffe0ff */
[----:B------:R-:W-:Y:S02]  /*4e00*/  LEA.HI.X R43, R46, UR11, R43, 0x2, P5 ;  /* 0x0000000b2e2b7c11 */ /* 0x000fe4000a8f142b */
[----:B------:R1:W-:Y:S01]  /*4e10*/  @P3 STG.E desc[UR16][R28.64+0x20], R47 ;  /* 0x0000202f1c003986 */ /* 0x0003e2000c101910 */
[----:B------:R-:W-:-:S02]  /*4e20*/  IADD3 R45, P5, R32, R56, RZ ;  /* 0x00000038202d7210 */ /* 0x000fc40007fbe0ff */
[----:B------:R-:W-:-:S03]  /*4e30*/  ISETP.GT.AND P3, PT, R0, 0x8, P1 ;  /* 0x000000080000780c */ /* 0x000fc60000f64270 */
[----:B------:R-:W-:Y:S01]  /*4e40*/  IMAD.X R48, R49, 0x1, R31, P5 ;  /* 0x0000000131307824 */ /* 0x000fe200028e061f */
[----:B------:R-:W-:Y:S01]  /*4e50*/  LEA R44, P5, R45, UR10, 0x2 ;  /* 0x0000000a2d2c7c11 */ /* 0x000fe2000f8a10ff */
[----:B------:R-:W-:-:S12]  /*4e60*/  @!P6 BRA `(.L_x_34) ;  /* 0x000000000004e947 */ /* 0x000fd80003800000 */
[----:B------:R2:W5:Y:S02]  /*4e70*/  LDG.E.LTC128B R27, desc[UR16][R42.64+0x20] ;  /* 0x000020102a1b7981 */ /* 0x000564000c1e1920 */
.L_x_34:
[----:B------:R-:W-:Y:S05]  /*4e80*/  BSYNC B1 ;  /* 0x0000000000017941 */ /* 0x000fea0003800000 */
.L_x_33:
[----:B-----5:R-:W-:Y:S01]  /*4e90*/  FMUL R46, R27, UR22 ;  /* 0x000000161b2e7c20 */ /* 0x020fe20008400000 */
[----:B------:R-:W-:Y:S01]  /*4ea0*/  IMAD.MOV.U32 R62, RZ, RZ, R27 ;  /* 0x000000ffff3e7224 */ /* 0x000fe200078e001b */
[----:B------:R-:W-:Y:S02]  /*4eb0*/  LEA.HI.X R45, R45, UR11, R48, 0x2, P5 ;  /* 0x0000000b2d2d7c11 */ /* 0x000fe4000a8f1430 */
[----:B------:R-:W-:-:S05]  /*4ec0*/  FFMA R225, R225, UR21, R46 ;  /* 0x00000015e1e17c23 */ /* 0x000fca000800002e */
[----:B------:R-:W-:Y:S04]  /*4ed0*/  @P6 STG.E desc[UR16][R40.64+0x20], R225 ;  /* 0x000020e128006986 */ /* 0x000fe8000c101910 */
[----:B------:R3:W4:Y:S01]  /*4ee0*/  @P3 LDG.E.LTC128B R62, desc[UR16][R44.64] ;  /* 0x000000102c3e3981 */ /* 0x000722000c1e1920 */
[----:B------:R-:W-:Y:S01]  /*4ef0*/  IADD3 R56, P5, R56, R34, RZ ;  /* 0x0000002238387210 */ /* 0x000fe20007fbe0ff */
[----:B------:R-:W-:-:S03]  /*4f00*/  IMAD.WIDE.U32 R52, R36, 0x1c, R40 ;  /* 0x0000001c24347825 */ /* 0x000fc600078e0028 */
[----:B-1----:R-:W-:Y:S01]  /*4f10*/  IADD3 R47, P6, R56, R32, RZ ;  /* 0x00000020382f7210 */ /* 0x002fe20007fde0ff */
[----:B------:R-:W-:Y:S01]  /*4f20*/  IMAD.X R57, R49, 0x1, R35, P5 ;  /* 0x0000000131397824 */ /* 0x000fe200028e0623 */
[----:B------:R-:W-:Y:S01]  /*4f30*/  ISETP.GT.AND P5, PT, R0, 0x9, P1 ;  /* 0x000000090000780c */ /* 0x000fe20000fa4270 */
[----:B------:R-:W-:Y:S02]  /*4f40*/  IMAD R49, R37, 0x1c, RZ ;  /* 0x0000001c25317824 */ /* 0x000fe400078e02ff */
[----:B---3--:R-:W-:Y:S01]  /*4f50*/  IMAD.MOV.U32 R44, RZ, RZ, R52 ;  /* 0x000000ffff2c7224 */ /* 0x008fe200078e0034 */
[----:B------:R-:W-:Y:S01]  /*4f60*/  IADD3.X R48, R57, R31, RZ, P6, !PT ;  /* 0x0000001f39307210 */ /* 0x000fe200037fe4ff */
[----:B------:R-:W-:Y:S01]  /*4f70*/  IMAD.IADD R45, R53, 0x1, R49 ;  /* 0x00000001352d7824 */ /* 0x000fe200078e0231 */
[----:B------:R-:W-:-:S04]  /*4f80*/  LEA R46, P6, R47, UR10, 0x2 ;  /* 0x0000000a2f2e7c11 */ /* 0x000fc8000f8c10ff */
[----:B------:R-:W-:Y:S01]  /*4f90*/  LEA.HI.X R47, R47, UR11, R48, 0x2, P6 ;  /* 0x0000000b2f2f7c11 */ /* 0x000fe2000b0f1430 */
[----:B------:R-:W-:-:S04]  /*4fa0*/  IMAD.WIDE.U32 R54, R34, 0x7, R54 ;  /* 0x0000000722367825 */ /* 0x000fc800078e0036 */
[----:B----4-:R-:W-:-:S04]  /*4fb0*/  FMUL R27, R62, UR22 ;  /* 0x000000163e1b7c20 */ /* 0x010fc80008400000 */
[----:B------:R-:W-:-:S05]  /*4fc0*/  FFMA R27, R224, UR21, R27 ;  /* 0x00000015e01b7c23 */ /* 0x000fca000800001b */
[----:B------:R1:W-:Y:S04]  /*4fd0*/  @P3 STG.E desc[UR16][R44.64], R27 ;  /* 0x0000001b2c003986 */ /* 0x0003e8000c101910 */
[----:B------:R3:W4:Y:S01]  /*4fe0*/  @P5 LDG.E.LTC128B R62, desc[UR16][R46.64] ;  /* 0x000000102e3e5981 */ /* 0x000722000c1e1920 */
[----:B------:R-:W-:Y:S01]  /*4ff0*/  MOV R58, R54 ;  /* 0x00000036003a7202 */ /* 0x000fe20000000f00 */
[----:B------:R-:W-:Y:S01]  /*5000*/  IMAD.IADD R59, R227, 0x1, R55 ;  /* 0x00000001e33b7824 */ /* 0x000fe200078e0237 */
[----:B------:R-:W-:Y:S01]  /*5010*/  IADD3 R54, P6, R54, R34, RZ ;  /* 0x0000002236367210 */ /* 0x000fe20007fde0ff */
[----:B------:R-:W-:Y:S04]  /*5020*/  BSSY B1, `(.L_x_35) ;  /* 0x0000017000017945 */ /* 0x000fe80003800000 */
[----:B------:R-:W-:-:S02]  /*5030*/  IMAD.X R55, R59, 0x1, R35, P6 ;  /* 0x000000013b377824 */ /* 0x000fc400030e0623 */
[----:B---3--:R-:W-:-:S04]  /*5040*/  IMAD.WIDE.U32 R46, R26, R34, R58 ;  /* 0x000000221a2e7225 */ /* 0x008fc800078e003a */
[----:B------:R-:W-:Y:S01]  /*5050*/  IMAD.WIDE.U32 R50, R26, R34, R54 ;  /* 0x000000221a327225 */ /* 0x000fe200078e0036 */
[----:B------:R-:W-:-:S03]  /*5060*/  IADD3 R46, P3, R24, R46, RZ ;  /* 0x0000002e182e7210 */ /* 0x000fc60007f7e0ff */
[----:B-1----:R-:W-:Y:S01]  /*5070*/  IMAD.SHL.U32 R27, R36, 0x20, RZ ;  /* 0x00000020241b7824 */ /* 0x002fe200078e00ff */
[CC--:B------:R-:W-:Y:S02]  /*5080*/  IADD3.X R47, R25.reuse, R3.reuse, R47, P3, !PT ;  /* 0x00000003192f7210 */ /* 0x0c0fe40001ffe42f */
[----:B------:R-:W-:Y:S02]  /*5090*/  IADD3 R60, P6, R24, R50, RZ ;  /* 0x00000032183c7210 */ /* 0x000fe40007fde0ff */
[----:B------:R-:W-:Y:S01]  /*50a0*/  SHF.L.U64.HI R36, R36, 0x5, R37 ;  /* 0x0000000524247819 */ /* 0x000fe20000010225 */
[----:B------:R-:W-:Y:S01]  /*50b0*/  IMAD.WIDE.U32 R46, R4, UR23, R46 ;  /* 0x00000017042e7c25 */ /* 0x000fe2000f8e002e */
[----:B------:R-:W-:Y:S02]  /*50c0*/  IADD3.X R61, R25, R3, R51, P6, !PT ;  /* 0x00000003193d7210 */ /* 0x000fe400037fe433 */
[----:B------:R-:W-:Y:S01]  /*50d0*/  ISETP.GT.AND P6, PT, R0, 0x8, P2 ;  /* 0x000000080000780c */ /* 0x000fe200017c4270 */
[----:B------:R-:W-:Y:S01]  /*50e0*/  VIADD R47, R47, UR6 ;  /* 0x000000062f2f7c36 */ /* 0x000fe20008000000 */
[----:B------:R-:W-:Y:S01]  /*50f0*/  LEA R48, P3, R46, UR10, 0x2 ;  /* 0x0000000a2e307c11 */ /* 0x000fe2000f8610ff */
[----:B------:R-:W-:-:S03]  /*5100*/  IMAD.WIDE.U32 R60, R4, UR23, R60 ;  /* 0x00000017043c7c25 */ /* 0x000fc6000f8e003c */
[----:B------:R-:W-:Y:S02]  /*5110*/  LEA.HI.X R49, R46, UR11, R47, 0x2, P3 ;  /* 0x0000000b2e317c11 */ /* 0x000fe400098f142f */
[----:B------:R-:W-:-:S04]  /*5120*/  IADD3 R46, P3, R27, R40, RZ ;  /* 0x000000281b2e7210 */ /* 0x000fc80007f7e0ff */
[----:B------:R-:W-:Y:S01]  /*5130*/  IADD3.X R47, R36, R41, RZ, P3, !PT ;  /* 0x00000029242f7210 */ /* 0x000fe20001ffe4ff */
[----:B----4-:R-:W-:-:S04]  /*5140*/  FMUL R50, R62, UR22 ;  /* 0x000000163e327c20 */ /* 0x010fc80008400000 */
[----:B------:R-:W-:-:S05]  /*5150*/  FFMA R223, R223, UR21, R50 ;  /* 0x00000015dfdf7c23 */ /* 0x000fca0008000032 */
[----:B------:R1:W-:Y:S01]  /*5160*/  @P5 STG.E desc[UR16][R46.64], R223 ;  /* 0x000000df2e005986 */ /* 0x0003e2000c101910 */
[----:B------:R-:W-:Y:S05]  /*5170*/  @!P6 BRA `(.L_x_36) ;  /* 0x000000000004e947 */ /* 0x000fea0003800000 */
[----:B------:R3:W5:Y:S02]  /*5180*/  LDG.E.LTC128B R62, desc[UR16][R48.64+0x20] ;  /* 0x00002010303e7981 */ /* 0x000764000c1e1920 */
.L_x_36:
[----:B------:R-:W-:Y:S05]  /*5190*/  BSYNC B1 ;  /* 0x0000000000017941 */ /* 0x000fea0003800000 */
.L_x_35:
[----:B-----5:R-:W-:Y:S01]  /*51a0*/  FMUL R37, R62, UR22 ;  /* 0x000000163e257c20 */ /* 0x020fe20008400000 */
[----:B------:R-:W-:Y:S01]  /*51b0*/  VIADD R51, R61, UR6 ;  /* 0x000000063d337c36 */ /* 0x000fe20008000000 */
[----:B------:R-:W-:Y:S01]  /*51c0*/  ISETP.GT.AND P3, PT, R0, 0x9, P2 ;  /* 0x000000090000780c */ /* 0x000fe20001764270 */
[----:B------:R-:W-:Y:S01]  /*51d0*/  BSSY B1, `(.L_x_37) ;  /* 0x0000009000017945 */ /* 0x000fe20003800000 */
[----:B------:R-:W-:Y:S01]  /*51e0*/  FFMA R61, R222, UR21, R37 ;  /* 0x00000015de3d7c23 */ /* 0x000fe20008000025 */
[----:B------:R-:W-:Y:S01]  /*51f0*/  LEA R50, P5, R60, UR10, 0x2 ;  /* 0x0000000a3c327c11 */ /* 0x000fe2000f8a10ff */
[----:B------:R-:W-:-:S03]  /*5200*/  IMAD.WIDE.U32 R58, R34, 0x7, R58 ;  /* 0x00000007223a7825 */ /* 0x000fc600078e003a */
[----:B------:R4:W-:Y:S01]  /*5210*/  @P6 STG.E desc[UR16][R44.64+0x20], R61 ;  /* 0x0000203d2c006986 */ /* 0x0009e2000c101910 */
[----:B------:R-:W-:Y:S01]  /*5220*/  LEA.HI.X R51, R60, UR11, R51, 0x2, P5 ;  /* 0x0000000b3c337c11 */ /* 0x000fe2000a8f1433 */
[----:B------:R-:W-:-:S04]  /*5230*/  IMAD.MOV.U32 R37, RZ, RZ, R62 ;  /* 0x000000ffff257224 */ /* 0x000fc800078e003e */
[----:B------:R-:W-:Y:S05]  /*5240*/  @!P3 BRA `(.L_x_38) ;  /* 0x000000000004b947 */ /* 0x000fea0003800000 */
[----:B------:R0:W5:Y:S02]  /*5250*/  LDG.E.LTC128B R37, desc[UR16][R50.64+0x20] ;  /* 0x0000201032257981 */ /* 0x000164000c1e1920 */
.L_x_38:
[----:B------:R-:W-:Y:S05]  /*5260*/  BSYNC B1 ;  /* 0x0000000000017941 */ /* 0x000fea0003800000 */
.L_x_37:
[----:B------:R-:W-:-:S04]  /*5270*/  IMAD.WIDE.U32 R62, R34, 0x7, R56 ;  /* 0x00000007223e7825 */ /* 0x000fc800078e0038 */
[----:B-----5:R-:W-:Y:S01]  /*5280*/  FMUL R64, R37, UR22 ;  /* 0x0000001625407c20 */ /* 0x020fe20008400000 */
[----:B------:R-:W-:Y:S01]  /*5290*/  IADD3 R60, P5, R58, R34, RZ ;  /* 0x000000223a3c7210 */ /* 0x000fe20007fbe0ff */
[----:B------:R-:W-:Y:S01]  /*52a0*/  BSSY B1, `(.L_x_39) ;  /* 0x0000017000017945 */ /* 0x000fe20003800000 */
[----:B------:R-:W-:Y:S01]  /*52b0*/  IMAD.IADD R63, R227, 0x1, R63 ;  /* 0x00000001e33f7824 */ /* 0x000fe200078e023f */
[----:B------:R-:W-:Y:S01]  /*52c0*/  IADD3 R53, P6, R32, R62, RZ ;  /* 0x0000003e20357210 */ /* 0x000fe20007fde0ff */
[----:B------:R-:W-:Y:S01]  /*52d0*/  FFMA R221, R221, UR21, R64 ;  /* 0x00000015dddd7c23 */ /* 0x000fe20008000040 */
[----:B----4-:R-:W-:Y:S01]  /*52e0*/  IADD3.X R61, R35, R227, R59, P5, !PT ;  /* 0x000000e3233d7210 */ /* 0x010fe20002ffe43b */
[----:B------:R-:W-:Y:S01]  /*52f0*/  IMAD.WIDE.U32 R54, R34, 0x7, R54 ;  /* 0x0000000722367825 */ /* 0x000fe200078e0036 */
[----:B------:R-:W-:Y:S02]  /*5300*/  IADD3.X R64, R63, R31, RZ, P6, !PT ;  /* 0x0000001f3f407210 */ /* 0x000fe400037fe4ff */
[----:B------:R-:W-:Y:S01]  /*5310*/  IADD3 R52, P5, R27, R52, RZ ;  /* 0x000000341b347210 */ /* 0x000fe20007fbe0ff */
[-C--:B------:R-:W-:Y:S01]  /*5320*/  IMAD.WIDE.U32 R58, R26, R34.reuse, R60 ;  /* 0x000000221a3a7225 */ /* 0x080fe200078e003c */
[----:B------:R-:W-:Y:S01]  /*5330*/  LEA R56, P6, R53, UR10, 0x2 ;  /* 0x0000000a35387c11 */ /* 0x000fe2000f8c10ff */
[----:B------:R4:W-:Y:S01]  /*5340*/  @P3 STG.E desc[UR16][R46.64+0x20], R221 ;  /* 0x000020dd2e003986 */ /* 0x0009e2000c101910 */
[----:B------:R-:W-:-:S02]  /*5350*/  IADD3 R62, P3, R62, R34, RZ ;  /* 0x000000223e3e7210 */ /* 0x000fc40007f7e0ff */
[----:B------:R-:W-:Y:S01]  /*5360*/  LEA.HI.X R57, R53, UR11, R64, 0x2, P6 ;  /* 0x0000000b35397c11 */ /* 0x000fe2000b0f1440 */
[----:B------:R-:W-:Y:S01]  /*5370*/  IMAD.X R53, R36, 0x1, R45, P5 ;  /* 0x0000000124357824 */ /* 0x000fe200028e062d */
[----:B------:R-:W-:Y:S01]  /*5380*/  ISETP.GT.AND P5, PT, R0, 0x10, P1 ;  /* 0x000000100000780c */ /* 0x000fe20000fa4270 */
[----:B------:R-:W-:Y:S01]  /*5390*/  IMAD.X R63, R63, 0x1, R35, P3 ;  /* 0x000000013f3f7824 */ /* 0x000fe200018e0623 */
[----:B------:R-:W-:Y:S02]  /*53a0*/  IADD3 R66, P6, R24, R58, RZ ;  /* 0x0000003a18427210 */ /* 0x000fe40007fde0ff */
[----:B------:R-:W-:Y:S02]  /*53b0*/  IADD3 R58, P3, R62, R32, RZ ;  /* 0x000000203e3a7210 */ /* 0x000fe40007f7e0ff */
[----:B------:R-:W-:Y:S02]  /*53c0*/  IADD3.X R67, R25, R3, R59, P6, !PT ;  /* 0x0000000319437210 */ /* 0x000fe400037fe43b */
[----:B------:R-:W-:-:S04]  /*53d0*/  IADD3 R64, P6, R54, R34, RZ ;  /* 0x0000002236407210 */ /* 0x000fc80007fde0ff */
[----:B------:R-:W-:Y:S01]  /*53e0*/  IADD3.X R65, R35, R227, R55, P6, !PT ;  /* 0x000000e323417210 */ /* 0x000fe200037fe437 */
[----:B----4-:R-:W-:Y:S08]  /*53f0*/  @!P5 BRA `(.L_x_40) ;  /* 0x000000000004d947 */ /* 0x010ff00003800000 */
[----:B------:R4:W5:Y:S02]  /*5400*/  LDG.E.LTC128B R37, desc[UR16][R56.64] ;  /* 0x0000001038257981 */ /* 0x000964000c1e1920 */
.L_x_40:
[----:B------:R-:W-:Y:S05]  /*5410*/  BSYNC B1 ;  /* 0x0000000000017941 */ /* 0x000fea0003800000 */
.L_x_39:
[----:B----4-:R-:W-:Y:S02]  /*5420*/  IMAD.X R57, R63, 0x1, R31, P3 ;  /* 0x000000013f397824 */ /* 0x010fe400018e061f */
[----:B-----5:R-:W-:Y:S01]  /*5430*/  FMUL R55, R37, UR22 ;  /* 0x0000001625377c20 */ /* 0x020fe20008400000 */
[----:B------:R-:W-:Y:S01]  /*5440*/  ISETP.GT.AND P6, PT, R0, 0x11, P1 ;  /* 0x000000110000780c */ /* 0x000fe20000fc4270 */
[----:B------:R-:W-:Y:S01]  /*5450*/  BSSY B1, `(.L_x_41) ;  /* 0x000000c000017945 */ /* 0x000fe20003800000 */
[----:B------:R-:W-:Y:S01]  /*5460*/  LEA R54, P3, R58, UR10, 0x2 ;  /* 0x0000000a3a367c11 */ /* 0x000fe2000f8610ff */
[----:B------:R-:W-:Y:S01]  /*5470*/  FFMA R69, R220, UR21, R55 ;  /* 0x00000015dc457c23 */ /* 0x000fe20008000037 */
[----:B------:R-:W-:Y:S02]  /*5480*/  IMAD.WIDE.U32 R66, R4, UR23, R66 ;  /* 0x0000001704427c25 */ /* 0x000fe4000f8e0042 */
[----:B------:R-:W-:Y:S02]  /*5490*/  LEA.HI.X R55, R58, UR11, R57, 0x2, P3 ;  /* 0x0000000b3a377c11 */ /* 0x000fe400098f1439 */
[----:B------:R-:W-:Y:S01]  /*54a0*/  IMAD.WIDE.U32 R58, R26, R34, R64 ;  /* 0x000000221a3a7225 */ /* 0x000fe200078e0040 */
[----:B------:R4:W-:Y:S01]  /*54b0*/  @P5 STG.E desc[UR16][R52.64], R69 ;  /* 0x0000004534005986 */ /* 0x0009e2000c101910 */
[----:B------:R-:W-:-:S02]  /*54c0*/  IADD3 R56, P3, R27, R46, RZ ;  /* 0x0000002e1b387210 */ /* 0x000fc40007f7e0ff */
[----:B------:R-:W-:-:S04]  /*54d0*/  IADD3 R58, P5, R24, R58, RZ ;  /* 0x0000003a183a7210 */ /* 0x000fc80007fbe0ff */
[----:B------:R-:W-:Y:S01]  /*54e0*/  IADD3.X R59, R25, R3, R59, P5, !PT ;  /* 0x00000003193b7210 */ /* 0x000fe20002ffe43b */
[----:B------:R-:W-:Y:S08]  /*54f0*/  @!P6 BRA `(.L_x_42) ;  /* 0x000000000004e947 */ /* 0x000ff00003800000 */
[----:B------:R0:W5:Y:S02]  /*5500*/  LDG.E.LTC128B R37, desc[UR16][R54.64] ;  /* 0x0000001036257981 */ /* 0x000164000c1e1920 */
.L_x_42:
[----:B------:R-:W-:Y:S05]  /*5510*/  BSYNC B1 ;  /* 0x0000000000017941 */ /* 0x000fea0003800000 */
.L_x_41:
[----:B-----5:R-:W-:Y:S01]  /*5520*/  FMUL R70, R37, UR22 ;  /* 0x0000001625467c20 */ /* 0x020fe20008400000 */
[----:B------:R-:W-:Y:S01]  /*5530*/  IADD3.X R57, R36, R47, RZ, P3, !PT ;  /* 0x0000002f24397210 */ /* 0x000fe20001ffe4ff */
[----:B0-----:R-:W-:Y:S01]  /*5540*/  VIADD R55, R67, UR6 ;  /* 0x0000000643377c36 */ /* 0x001fe20008000000 */
[----:B------:R-:W-:Y:S01]  /*5550*/  LEA R54, P3, R66, UR10, 0x2 ;  /* 0x0000000a42367c11 */ /* 0x000fe2000f8610ff */
[----:B------:R-:W-:Y:S01]  /*5560*/  FFMA R219, R219, UR21, R70 ;  /* 0x00000015dbdb7c23 */ /* 0x000fe20008000046 */
[----:B----4-:R-:W-:Y:S01]  /*5570*/  IMAD.WIDE.U32 R68, R4, UR23, R58 ;  /* 0x0000001704447c25 */ /* 0x010fe2000f8e003a */
[----:B------:R-:W-:Y:S01]  /*5580*/  BSSY B1, `(.L_x_43) ;  /* 0x000000a000017945 */ /* 0x000fe20003800000 */
[----:B------:R-:W-:Y:S02]  /*5590*/  LEA.HI.X R55, R66, UR11, R55, 0x2, P3 ;  /* 0x0000000b42377c11 */ /* 0x000fe400098f1437 */
[----:B------:R0:W-:Y:S01]  /*55a0*/  @P6 STG.E desc[UR16][R56.64], R219 ;  /* 0x000000db38006986 */ /* 0x0001e2000c101910 */
[----:B------:R-:W-:Y:S01]  /*55b0*/  ISETP.GT.AND P3, PT, R0, 0x10, P2 ;  /* 0x000000100000780c */ /* 0x000fe20001764270 */
[----:B------:R-:W-:Y:S01]  /*55c0*/  IMAD.WIDE.U32 R60, R34, 0x7, R60 ;  /* 0x00000007223c7825 */ /* 0x000fe200078e003c */
[----:B------:R-:W-:-:S03]  /*55d0*/  LEA R58, P5, R68, UR10, 0x2 ;  /* 0x0000000a443a7c11 */ /* 0x000fc6000f8a10ff */
[----:B------:R-:W-:-:S04]  /*55e0*/  IMAD.WIDE.U32 R62, R34, 0x7, R62 ;  /* 0x00000007223e7825 */ /* 0x000fc800078e003e */
[----:B------:R-:W-:-:S04]  /*55f0*/  VIADD R71, R69, UR6 ;  /* 0x0000000645477c36 */ /* 0x000fc80008000000 */
[----:B0-----:R-:W-:Y:S05]  /*5600*/  @!P3 BRA `(.L_x_44) ;  /* 0x000000000004b947 */ /* 0x001fea0003800000 */
[----:B------:R0:W5:Y:S02]  /*5610*/  LDG.E.LTC128B R37, desc[UR16][R54.64+0x20] ;  /* 0x0000201036257981 */ /* 0x000164000c1e1920 */
.L_x_44:
[----:B------:R-:W-:Y:S05]  /*5620*/  BSYNC B1 ;  /* 0x0000000000017941 */ /* 0x000fea0003800000 */
.L_x_43:
[----:B-----5:R-:W-:Y:S01]  /*5630*/  FMUL R67, R37, UR22 ;  /* 0x0000001625437c20 */ /* 0x020fe20008400000 */
[----:B------:R-:W-:Y:S01]  /*5640*/  LEA.HI.X R59, R68, UR11, R71, 0x2, P5 ;  /* 0x0000000b443b7c11 */ /* 0x000fe2000a8f1447 */
[----:B------:R-:W-:Y:S01]  /*5650*/  IMAD.IADD R72, R227, 0x1, R63 ;  /* 0x00000001e3487824 */ /* 0x000fe200078e023f */
[----:B------:R-:W-:Y:S01]  /*5660*/  IADD3 R63, P6, R32, R62, RZ ;  /* 0x0000003e203f7210 */ /* 0x000fe20007fde0ff */
[----:B------:R-:W-:Y:S01]  /*5670*/  FFMA R71, R218, UR21, R67 ;  /* 0x00000015da477c23 */ /* 0x000fe20008000043 */
[----:B------:R-:W-:Y:S01]  /*5680*/  IADD3 R68, P5, R60, R34, RZ ;  /* 0x000000223c447210 */ /* 0x000fe20007fbe0ff */
[----:B------:R-:W-:Y:S01]  /*5690*/  BSSY B1, `(.L_x_45) ;  /* 0x000000b000017945 */ /* 0x000fe20003800000 */
[----:B------:R-:W-:Y:S02]  /*56a0*/  IADD3.X R66, R72, R31, RZ, P6, !PT ;  /* 0x0000001f48427210 */ /* 0x000fe400037fe4ff */
[----:B------:R4:W-:Y:S01]  /*56b0*/  @P3 STG.E desc[UR16][R52.64+0x20], R71 ;  /* 0x0000204734003986 */ /* 0x0009e2000c101910 */
[----:B------:R-:W-:-:S02]  /*56c0*/  ISETP.GT.AND P3, PT, R0, 0x11, P2 ;  /* 0x000000110000780c */ /* 0x000fc40001764270 */
[----:B------:R-:W-:Y:S02]  /*56d0*/  LEA R60, P6, R63, UR10, 0x2 ;  /* 0x0000000a3f3c7c11 */ /* 0x000fe4000f8c10ff */
[----:B------:R-:W-:Y:S02]  /*56e0*/  IADD3.X R69, R35, R227, R61, P5, !PT ;  /* 0x000000e323457210 */ /* 0x000fe40002ffe43d */
[----:B------:R-:W-:Y:S02]  /*56f0*/  LEA.HI.X R61, R63, UR11, R66, 0x2, P6 ;  /* 0x0000000b3f3d7c11 */ /* 0x000fe4000b0f1442 */
[-C--:B------:R-:W-:Y:S01]  /*5700*/  IADD3 R66, P5, R62, R34.reuse, RZ ;  /* 0x000000223e427210 */ /* 0x080fe20007fbe0ff */
[----:B------:R-:W-:-:S04]  /*5710*/  IMAD.WIDE.U32 R62, R26, R34, R68 ;  /* 0x000000221a3e7225 */ /* 0x000fc800078e0044 */
[----:B----4-:R-:W-:Y:S08]  /*5720*/  @!P3 BRA `(.L_x_46) ;  /* 0x000000000004b947 */ /* 0x010ff00003800000 */
[----:B------:R4:W5:Y:S02]  /*5730*/  LDG.E.LTC128B R37, desc[UR16][R58.64+0x20] ;  /* 0x000020103a257981 */ /* 0x000964000c1e1920 */
.L_x_46:
[----:B------:R-:W-:Y:S05]  /*5740*/  BSYNC B1 ;  /* 0x0000000000017941 */ /* 0x000fea0003800000 */
.L_x_45:
[----:B-----5:R-:W-:Y:S01]  /*5750*/  FMUL R70, R37, UR22 ;  /* 0x0000001625467c20 */ /* 0x020fe20008400000 */
[----:B------:R-:W-:Y:S01]  /*5760*/  IADD3 R71, P6, R66, R32, RZ ;  /* 0x0000002042477210 */ /* 0x000fe20007fde0ff */
[----:B------:R-:W-:Y:S01]  /*5770*/  IMAD.X R67, R72, 0x1, R35, P5 ;  /* 0x0000000148437824 */ /* 0x000fe200028e0623 */
[----:B------:R-:W-:Y:S01]  /*5780*/  IADD3 R74, P5, R24, R62, RZ ;  /* 0x0000003e184a7210 */ /* 0x000fe20007fbe0ff */
[----:B------:R-:W-:Y:S01]  /*5790*/  FFMA R217, R217, UR21, R70 ;  /* 0x00000015d9d97c23 */ /* 0x000fe20008000046 */
[----:B------:R-:W-:Y:S01]  /*57a0*/  BSSY B1, `(.L_x_47) ;  /* 0x000000c000017945 */ /* 0x000fe20003800000 */
[----:B------:R-:W-:Y:S01]  /*57b0*/  IMAD.X R62, R67, 0x1, R31, P6 ;  /* 0x00000001433e7824 */ /* 0x000fe200030e061f */
[----:B------:R-:W-:Y:S02]  /*57c0*/  LEA R72, P6, R71, UR10, 0x2 ;  /* 0x0000000a47487c11 */ /* 0x000fe4000f8c10ff */
[----:B------:R0:W-:Y:S01]  /*57d0*/  @P3 STG.E desc[UR16][R56.64+0x20], R217 ;  /* 0x000020d938003986 */ /* 0x0001e2000c101910 */
[----:B------:R-:W-:-:S02]  /*57e0*/  ISETP.GT.AND P3, PT, R0, 0x18, P1 ;  /* 0x000000180000780c */ /* 0x000fc40000f64270 */
[----:B------:R-:W-:Y:S02]  /*57f0*/  IADD3.X R75, R25, R3, R63, P5, !PT ;  /* 0x00000003194b7210 */ /* 0x000fe40002ffe43f */
[----:B------:R-:W-:Y:S01]  /*5800*/  LEA.HI.X R73, R71, UR11, R62, 0x2, P6 ;  /* 0x0000000b47497c11 */ /* 0x000fe2000b0f143e */
[----:B------:R-:W-:Y:S01]  /*5810*/  IMAD.WIDE.U32 R70, R34, 0x7, R64 ;  /* 0x0000000722467825 */ /* 0x000fe200078e0040 */
[----:B------:R-:W-:-:S03]  /*5820*/  IADD3 R62, P5, R27, R52, RZ ;  /* 0x000000341b3e7210 */ /* 0x000fc60007fbe0ff */
[----:B------:R-:W-:-:S04]  /*5830*/  IMAD.WIDE.U32 R64, R4, UR23, R74 ;  /* 0x0000001704407c25 */ /* 0x000fc8000f8e004a */
[----:B0-----:R-:W-:Y:S06]  /*5840*/  @!P3 BRA `(.L_x_48) ;  /* 0x000000000004b947 */ /* 0x001fec0003800000 */
[----:B------:R0:W5:Y:S02]  /*5850*/  LDG.E.LTC128B R37, desc[UR16][R60.64] ;  /* 0x000000103c257981 */ /* 0x000164000c1e1920 */
.L_x_48:
[----:B------:R-:W-:Y:S05]  /*5860*/  BSYNC B1 ;  /* 0x0000000000017941 */ /* 0x000fea0003800000 */
.L_x_47:
[----:B0----5:R-:W-:Y:S01]  /*5870*/  FMUL R61, R37, UR22 ;  /* 0x00000016253d7c20 */ /* 0x021fe20008400000 */
[----:B------:R-:W-:Y:S01]  /*5880*/  IMAD.X R63, R36, 0x1, R53, P5 ;  /* 0x00000001243f7824 */ /* 0x000fe200028e0635 */
[----:B------:R-:W-:Y:S01]  /*5890*/  IADD3 R70, P6, R70, R34, RZ ;  /* 0x0000002246467210 */ /* 0x000fe20007fde0ff */
[----:B------:R-:W-:Y:S01]  /*58a0*/  BSSY B1, `(.L_x_49) ;  /* 0x000000c000017945 */ /* 0x000fe20003800000 */
[----:B------:R-:W-:Y:S01]  /*58b0*/  FFMA R77, R216, UR21, R61 ;  /* 0x00000015d84d7c23 */ /* 0x000fe2000800003d */
[----:B------:R-:W-:Y:S02]  /*58c0*/  IADD3 R65, R65, UR6, RZ ;  /* 0x0000000641417c10 */ /* 0x000fe4000fffe0ff */
[----:B------:R-:W-:Y:S02]  /*58d0*/  LEA R60, P5, R64, UR10, 0x2 ;  /* 0x0000000a403c7c11 */ /* 0x000fe4000f8a10ff */
[----:B------:R0:W-:Y:S01]  /*58e0*/  @P3 STG.E desc[UR16][R62.64], R77 ;  /* 0x0000004d3e003986 */ /* 0x0001e2000c101910 */
[----:B------:R-:W-:-:S02]  /*58f0*/  ISETP.GT.AND P3, PT, R0, 0x19, P1 ;  /* 0x000000190000780c */ /* 0x000fc40000f64270 */
[----:B------:R-:W-:Y:S02]  /*5900*/  IADD3.X R71, R35, R227, R71, P6, !PT ;  /* 0x000000e323477210 */ /* 0x000fe400037fe447 */
[----:B------:R-:W-:Y:S02]  /*5910*/  LEA.HI.X R61, R64, UR11, R65, 0x2, P5 ;  /* 0x0000000b403d7c11 */ /* 0x000fe4000a8f1441 */
[----:B------:R-:W-:Y:S01]  /*5920*/  IADD3 R64, P5, R27, R56, RZ ;  /* 0x000000381b407210 */ /* 0x000fe20007fbe0ff */
[----:B------:R-:W-:-:S06]  /*5930*/  IMAD.WIDE.U32 R74, R26, R34, R70 ;  /* 0x000000221a4a7225 */ /* 0x000fcc00078e0046 */
[----:B0-----:R-:W-:Y:S06]  /*5940*/  @!P3 BRA `(.L_x_50) ;  /* 0x000000000004b947 */ /* 0x001fec0003800000 */
[----:B------:R0:W5:Y:S02]  /*5950*/  LDG.E.LTC128B R37, desc[UR16][R72.64] ;  /* 0x0000001048257981 */ /* 0x000164000c1e1920 */
.L_x_50:
[----:B------:R-:W-:Y:S05]  /*5960*/  BSYNC B1 ;  /* 0x0000000000017941 */ /* 0x000fea0003800000 */
.L_x_49:
[----:B-----5:R-:W-:Y:S01]  /*5970*/  FMUL R76, R37, UR22 ;  /* 0x00000016254c7c20 */ /* 0x020fe20008400000 */
[----:B------:R-:W-:Y:S01]  /*5980*/  IMAD.X R65, R36, 0x1, R57, P5 ;  /* 0x0000000124417824 */ /* 0x000fe200028e0639 */
[----:B------:R-:W-:Y:S01]  /*5990*/  ISETP.GT.AND P5, PT, R0, 0x18, P2 ;  /* 0x000000180000780c */ /* 0x000fe200017a4270 */
[----:B------:R-:W-:Y:S01]  /*59a0*/  BSSY B1, `(.L_x_51) ;  /* 0x0000007000017945 */ /* 0x000fe20003800000 */
[----:B------:R-:W-:Y:S01]  /*59b0*/  FFMA R215, R215, UR21, R76 ;  /* 0x00000015d7d77c23 */ /* 0x000fe2000800004c */
[----:B0-----:R-:W-:-:S04]  /*59c0*/  IADD3 R72, P6, R24, R74, RZ ;  /* 0x0000004a18487210 */ /* 0x001fc80007fde0ff */
[----:B------:R0:W-:Y:S01]  /*59d0*/  @P3 STG.E desc[UR16][R64.64], R215 ;  /* 0x000000d740003986 */ /* 0x0001e2000c101910 */
[----:B------:R-:W-:-:S05]  /*59e0*/  IADD3.X R73, R25, R3, R75, P6, !PT ;  /* 0x0000000319497210 */ /* 0x000fca00037fe44b */
[----:B------:R-:W-:Y:S05]  /*59f0*/  @!P5 BRA `(.L_x_52) ;  /* 0x000000000004d947 */ /* 0x000fea0003800000 */
[----:B------:R0:W5:Y:S02]  /*5a00*/  LDG.E.LTC128B R37, desc[UR16][R60.64+0x20] ;  /* 0x000020103c257981 */ /* 0x000164000c1e1920 */
.L_x_52:
[----:B------:R-:W-:Y:S05]  /*5a10*/  BSYNC B1 ;  /* 0x0000000000017941 */ /* 0x000fea0003800000 */
.L_x_51:
[----:B-----5:R-:W-:Y:S01]  /*5a20*/  FMUL R75, R37, UR22 ;  /* 0x00000016254b7c20 */ /* 0x020fe20008400000 */
[----:B------:R-:W-:Y:S01]  /*5a30*/  IMAD.WIDE.U32 R72, R4, UR23, R72 ;  /* 0x0000001704487c25 */ /* 0x000fe2000f8e0048 */
[----:B------:R-:W-:Y:S03]  /*5a40*/  BSSY B1, `(.L_x_53) ;  /* 0x000000d000017945 */ /* 0x000fe60003800000 */
[----:B------:R-:W-:Y:S01]  /*5a50*/  FFMA R77, R214, UR21, R75 ;  /* 0x00000015d64d7c23 */ /* 0x000fe2000800004b */
[----:B------:R-:W-:Y:S01]  /*5a60*/  IMAD.WIDE.U32 R74, R34, 0x7, R66 ;  /* 0x00000007224a7825 */ /* 0x000fe200078e0042 */
[----:B------:R-:W-:-:S03]  /*5a70*/  LEA R66, P3, R72, UR10, 0x2 ;  /* 0x0000000a48427c11 */ /* 0x000fc6000f8610ff */
[----:B------:R0:W-:Y:S01]  /*5a80*/  @P5 STG.E desc[UR16][R62.64+0x20], R77 ;  /* 0x0000204d3e005986 */ /* 0x0001e2000c101910 */
[----:B------:R-:W-:Y:S01]  /*5a90*/  ISETP.GT.AND P5, PT, R0, 0x19, P2 ;  /* 0x000000190000780c */ /* 0x000fe200017a4270 */
[----:B------:R-:W-:Y:S01]  /*5aa0*/  VIADD R67, R73, UR6 ;  /* 0x0000000649437c36 */ /* 0x000fe20008000000 */
[----:B------:R-:W-:Y:S01]  /*5ab0*/  IADD3 R73, P6, R32, R74, RZ ;  /* 0x0000004a20497210 */ /* 0x000fe20007fde0ff */
[----:B------:R-:W-:-:S03]  /*5ac0*/  IMAD.WIDE.U32 R68, R34, 0x7, R68 ;  /* 0x0000000722447825 */ /* 0x000fc600078e0044 */
[----:B------:R-:W-:Y:S01]  /*5ad0*/  LEA.HI.X R67, R72, UR11, R67, 0x2, P3 ;  /* 0x0000000b48437c11 */ /* 0x000fe200098f1443 */
[----:B------:R-:W-:-:S06]  /*5ae0*/  IMAD.IADD R80, R227, 0x1, R75 ;  /* 0x00000001e3507824 */ /* 0x000fcc00078e024b */
[----:B0-----:R-:W-:Y:S05]  /*5af0*/  @!P5 BRA `(.L_x_54) ;  /* 0x000000000004d947 */ /* 0x001fea0003800000 */
[----:B------:R0:W5:Y:S02]  /*5b00*/  LDG.E.LTC128B R37, desc[UR16][R66.64+0x20] ;  /* 0x0000201042257981 */ /* 0x000164000c1e1920 */
.L_x_54:
[----:B------:R-:W-:Y:S05]  /*5b10*/  BSYNC B1 ;  /* 0x0000000000017941 */ /* 0x000fea0003800000 */
.L_x_53:
[----:B-----5:R-:W-:Y:S01]  /*5b20*/  FMUL R78, R37, UR22 ;  /* 0x00000016254e7c20 */ /* 0x020fe20008400000 */
[----:B------:R-:W-:Y:S01]  /*5b30*/  IADD3 R76, P3, R68, R34, RZ ;  /* 0x00000022444c7210 */ /* 0x000fe20007f7e0ff */
[----:B------:R-:W-:Y:S01]  /*5b40*/  BSSY B1, `(.L_x_55) ;  /* 0x0000013000017945 */ /* 0x000fe20003800000 */
[----:B------:R-:W-:Y:S01]  /*5b50*/  IADD3.X R68, R80, R31, RZ, P6, !PT ;  /* 0x0000001f50447210 */ /* 0x000fe200037fe4ff */
[----:B------:R-:W-:Y:S01]  /*5b60*/  FFMA R213, R213, UR21, R78 ;  /* 0x00000015d5d57c23 */ /* 0x000fe2000800004e */
[----:B------:R-:W-:Y:S01]  /*5b70*/  LEA R72, P6, R73, UR10, 0x2 ;  /* 0x0000000a49487c11 */ /* 0x000fe2000f8c10ff */
[----:B------:R-:W-:Y:S01]  /*5b80*/  IMAD.WIDE.U32 R70, R34, 0x7, R70 ;  /* 0x0000000722467825 */ /* 0x000fe200078e0046 */
[----:B------:R-:W-:Y:S02]  /*5b90*/  IADD3.X R77, R35, R227, R69, P3, !PT ;  /* 0x000000e3234d7210 */ /* 0x000fe40001ffe445 */
[----:B------:R0:W-:Y:S01]  /*5ba0*/  @P5 STG.E desc[UR16][R64.64+0x20], R213 ;  /* 0x000020d540005986 */ /* 0x0001e2000c101910 */
[----:B------:R-:W-:-:S02]  /*5bb0*/  ISETP.GT.AND P5, PT, R0, 0x20, P1 ;  /* 0x000000200000780c */ /* 0x000fc40000fa4270 */
[----:B------:R-:W-:Y:S01]  /*5bc0*/  LEA.HI.X R73, R73, UR11, R68, 0x2, P6 ;  /* 0x0000000b49497c11 */ /* 0x000fe2000b0f1444 */
[----:B------:R-:W-:Y:S01]  /*5bd0*/  IMAD.WIDE.U32 R78, R26, R34, R76 ;  /* 0x000000221a4e7225 */ /* 0x000fe200078e004c */
[----:B------:R-:W-:Y:S02]  /*5be0*/  IADD3 R68, P6, R27, R62, RZ ;  /* 0x0000003e1b447210 */ /* 0x000fe40007fde0ff */
[----:B------:R-:W-:-:S03]  /*5bf0*/  IADD3 R74, P3, R74, R34, RZ ;  /* 0x000000224a4a7210 */ /* 0x000fc60007f7e0ff */
[----:B------:R-:W-:Y:S01]  /*5c00*/  IMAD.X R69, R36, 0x1, R63, P6 ;  /* 0x0000000124457824 */ /* 0x000fe200030e063f */
[----:B------:R-:W-:Y:S01]  /*5c10*/  IADD3 R78, P6, R24, R78, RZ ;  /* 0x0000004e184e7210 */ /* 0x000fe20007fde0ff */
[----:B------:R-:W-:Y:S01]  /*5c20*/  IMAD.X R75, R80, 0x1, R35, P3 ;  /* 0x00000001504b7824 */ /* 0x000fe200018e0623 */
[----:B------:R-:W-:Y:S02]  /*5c30*/  IADD3 R82, P3, R74, R32, RZ ;  /* 0x000000204a527210 */ /* 0x000fe40007f7e0ff */
[----:B------:R-:W-:Y:S01]  /*5c40*/  IADD3.X R79, R25, R3, R79, P6, !PT ;  /* 0x00000003194f7210 */ /* 0x000fe200037fe44f */
[----:B0-----:R-:W-:Y:S10]  /*5c50*/  @!P5 BRA `(.L_x_56) ;  /* 0x000000000004d947 */ /* 0x001ff40003800000 */
[----:B------:R0:W5:Y:S02]  /*5c60*/  LDG.E.LTC128B R37, desc[UR16][R72.64] ;  /* 0x0000001048257981 */ /* 0x000164000c1e1920 */
.L_x_56:
[----:B------:R-:W-:Y:S05]  /*5c70*/  BSYNC B1 ;  /* 0x0000000000017941 */ /* 0x000fea0003800000 */
.L_x_55:
[----:B------:R-:W-:Y:S01]  /*5c80*/  IMAD.X R83, R75, 0x1, R31, P3 ;  /* 0x000000014b537824 */ /* 0x000fe200018e061f */
[----:B------:R-:W-:Y:S01]  /*5c90*/  IADD3 R80, P6, R70, R34, RZ ;  /* 0x0000002246507210 */ /* 0x000fe20007fde0ff */
[----:B0----5:R-:W-:Y:S01]  /*5ca0*/  FMUL R73, R37, UR22 ;  /* 0x0000001625497c20 */ /* 0x021fe20008400000 */
[----:B------:R-:W-:Y:S01]  /*5cb0*/  LEA R70, P3, R82, UR10, 0x2 ;  /* 0x0000000a52467c11 */ /* 0x000fe2000f8610ff */
[----:B------:R-:W-:Y:S01]  /*5cc0*/  BSSY B1, `(.L_x_57) ;  /* 0x000000b000017945 */ /* 0x000fe20003800000 */
[----:B------:R-:W-:Y:S01]  /*5cd0*/  IADD3.X R81, R35, R227, R71, P6, !PT ;  /* 0x000000e323517210 */ /* 0x000fe200037fe447 */
[----:B------:R-:W-:Y:S01]  /*5ce0*/  FFMA R85, R212, UR21, R73 ;  /* 0x00000015d4557c23 */ /* 0x000fe20008000049 */
[----:B------:R-:W-:Y:S01]  /*5cf0*/  LEA.HI.X R71, R82, UR11, R83, 0x2, P3 ;  /* 0x0000000b52477c11 */ /* 0x000fe200098f1453 */
[----:B------:R-:W-:Y:S01]  /*5d00*/  IMAD.WIDE.U32 R78, R4, UR23, R78 ;  /* 0x00000017044e7c25 */ /* 0x000fe2000f8e004e */
[----:B------:R-:W-:Y:S02]  /*5d10*/  ISETP.GT.AND P3, PT, R0, 0x21, P1 ;  /* 0x000000210000780c */ /* 0x000fe40000f64270 */
[----:B------:R0:W-:Y:S01]  /*5d20*/  @P5 STG.E desc[UR16][R68.64], R85 ;  /* 0x0000005544005986 */ /* 0x0001e2000c101910 */
[----:B------:R-:W-:Y:S01]  /*5d30*/  IADD3 R72, P5, R27, R64, RZ ;  /* 0x000000401b487210 */ /* 0x000fe20007fbe0ff */
[----:B------:R-:W-:-:S09]  /*5d40*/  IMAD.WIDE.U32 R82, R26, R34, R80 ;  /* 0x000000221a527225 */ /* 0x000fd200078e0050 */
[----:B------:R-:W-:Y:S05]  /*5d50*/  @!P3 BRA `(.L_x_58) ;  /* 0x000000000004b947 */ /* 0x000fea0003800000 */
[----:B------:R0:W5:Y:S02]  /*5d60*/  LDG.E.LTC128B R37, desc[UR16][R70.64] ;  /* 0x0000001046257981 */ /* 0x000164000c1e1920 */
.L_x_58:
[----:B------:R-:W-:Y:S05]  /*5d70*/  BSYNC B1 ;  /* 0x0000000000017941 */ /* 0x000fea0003800000 */
.L_x_57:
[----:B------:R-:W-:Y:S01]  /*5d80*/  IADD3 R84, P6, R24, R82, RZ ;  /* 0x0000005218547210 */ /* 0x000fe20007fde0ff */
[----:B-----5:R-:W-:Y:S01]  /*5d90*/  FMUL R82, R37, UR22 ;  /* 0x0000001625527c20 */ /* 0x020fe20008400000 */
[----:B------:R-:W-:Y:S01]  /*5da0*/  IADD3.X R73, R36, R65, RZ, P5, !PT ;  /* 0x0000004124497210 */ /* 0x000fe20002ffe4ff */
[----:B0-----:R-:W-:Y:S01]  /*5db0*/  VIADD R71, R79, UR6 ;  /* 0x000000064f477c36 */ /* 0x001fe20008000000 */
[----:B------:R-:W-:Y:S01]  /*5dc0*/  IADD3.X R85, R25, R3, R83, P6, !PT ;  /* 0x0000000319557210 */ /* 0x000fe200037fe453 */
[----:B------:R-:W-:Y:S01]  /*5dd0*/  FFMA R211, R211, UR21, R82 ;  /* 0x00000015d3d37c23 */ /* 0x000fe20008000052 */
[----:B------:R-:W-:Y:S01]  /*5de0*/  LEA R70, P5, R78, UR10, 0x2 ;  /* 0x0000000a4e467c11 */ /* 0x000fe2000f8a10ff */
[----:B------:R-:W-:Y:S01]  /*5df0*/  IMAD.WIDE.U32 R82, R34, 0x7, R76 ;  /* 0x0000000722527825 */ /* 0x000fe200078e004c */
[----:B------:R-:W-:Y:S02]  /*5e00*/  BSSY B1, `(.L_x_59) ;  /* 0x000000d000017945 */ /* 0x000fe40003800000 */
[----:B------:R0:W-:Y:S01]  /*5e10*/  @P3 STG.E desc[UR16][R72.64], R211 ;  /* 0x000000d348003986 */ /* 0x0001e2000c101910 */
[----:B------:R-:W-:Y:S01]  /*5e20*/  ISETP.GT.AND P3, PT, R0, 0x20, P2 ;  /* 0x000000200000780c */ /* 0x000fe20001764270 */
[----:B------:R-:W-:Y:S01]  /*5e30*/  IMAD.WIDE.U32 R84, R4, UR23, R84 ;  /* 0x0000001704547c25 */ /* 0x000fe2000f8e0054 */
[----:B------:R-:W-:-:S02]  /*5e40*/  LEA.HI.X R71, R78, UR11, R71, 0x2, P5 ;  /* 0x0000000b4e477c11 */ /* 0x000fc4000a8f1447 */
[----:B------:R-:W-:Y:S01]  /*5e50*/  IADD3 R76, P5, R82, R34, RZ ;  /* 0x00000022524c7210 */ /* 0x000fe20007fbe0ff */
[----:B------:R-:W-:Y:S01]  /*5e60*/  IMAD.WIDE.U32 R78, R34, 0x7, R74 ;  /* 0x00000007224e7825 */ /* 0x000fe200078e004a */
[----:B------:R-:W-:-:S03]  /*5e70*/  LEA R74, P6, R84, UR10, 0x2 ;  /* 0x0000000a544a7c11 */ /* 0x000fc6000f8c10ff */
[----:B------:R-:W-:Y:S02]  /*5e80*/  VIADD R75, R85, UR6 ;  /* 0x00000006554b7c36 */ /* 0x000fe40008000000 */
[----:B------:R-:W-:-:S03]  /*5e90*/  IMAD.IADD R88, R227, 0x1, R79 ;  /* 0x00000001e3587824 */ /* 0x000fc600078e024f */
[----:B------:R-:W-:Y:S01]  /*5ea0*/  LEA.HI.X R75, R84, UR11, R75, 0x2, P6 ;  /* 0x0000000b544b7c11 */ /* 0x000fe2000b0f144b */
[----:B0-----:R-:W-:Y:S06]  /*5eb0*/  @!P3 BRA `(.L_x_60) ;  /* 0x000000000004b947 */ /* 0x001fec0003800000 */
[----:B------:R0:W5:Y:S02]  /*5ec0*/  LDG.E.LTC128B R37, desc[UR16][R70.64+0x20] ;  /* 0x0000201046257981 */ /* 0x000164000c1e1920 */
.L_x_60:
[----:B------:R-:W-:Y:S05]  /*5ed0*/  BSYNC B1 ;  /* 0x0000000000017941 */ /* 0x000fea0003800000 */
.L_x_59:
[----:B-----5:R-:W-:Y:S01]  /*5ee0*/  FMUL R79, R37, UR22 ;  /* 0x00000016254f7c20 */ /* 0x020fe20008400000 */
[----:B------:R-:W-:Y:S01]  /*5ef0*/  IADD3 R85, P6, R32, R78, RZ ;  /* 0x0000004e20557210 */ /* 0x000fe20007fde0ff */
[----:B------:R-:W-:Y:S01]  /*5f00*/  BSSY B1, `(.L_x_61) ;  /* 0x000000f000017945 */ /* 0x000fe20003800000 */
[----:B------:R-:W-:Y:S01]  /*5f10*/  IADD3.X R77, R35, R227, R83, P5, !PT ;  /* 0x000000e3234d7210 */ /* 0x000fe20002ffe453 */
[----:B------:R-:W-:Y:S01]  /*5f20*/  FFMA R87, R210, UR21, R79 ;  /* 0x00000015d2577c23 */ /* 0x000fe2000800004f */
[----:B------:R-:W-:Y:S01]  /*5f30*/  IADD3.X R86, R88, R31, RZ, P6, !PT ;  /* 0x0000001f58567210 */ /* 0x000fe200037fe4ff */
[----:B------:R-:W-:Y:S01]  /*5f40*/  IMAD.WIDE.U32 R80, R34, 0x7, R80 ;  /* 0x0000000722507825 */ /* 0x000fe200078e0050 */
[----:B------:R-:W-:Y:S02]  /*5f50*/  LEA R84, P5, R85, UR10, 0x2 ;  /* 0x0000000a55547c11 */ /* 0x000fe4000f8a10ff */
[----:B------:R0:W-:Y:S01]  /*5f60*/  @P3 STG.E desc[UR16][R68.64+0x20], R87 ;  /* 0x0000205744003986 */ /* 0x0001e2000c101910 */
[----:B------:R-:W-:Y:S01]  /*5f70*/  ISETP.GT.AND P3, PT, R0, 0x21, P2 ;  /* 0x000000210000780c */ /* 0x000fe20001764270 */
[-C--:B------:R-:W-:Y:S01]  /*5f80*/  IMAD.WIDE.U32 R82, R26, R34.reuse, R76 ;  /* 0x000000221a527225 */ /* 0x080fe200078e004c */
[----:B------:R-:W-:-:S02]  /*5f90*/  IADD3 R78, P6, R78, R34, RZ ;  /* 0x000000224e4e7210 */ /* 0x000fc40007fde0ff */
[----:B------:R-:W-:Y:S02]  /*5fa0*/  LEA.HI.X R85, R85, UR11, R86, 0x2, P5 ;  /* 0x0000000b55557c11 */ /* 0x000fe4000a8f1456 */
[----:B------:R-:W-:Y:S01]  /*5fb0*/  IADD3 R90, P5, R24, R82, RZ ;  /* 0x00000052185a7210 */ /* 0x000fe20007fbe0ff */
[----:B------:R-:W-:-:S06]  /*5fc0*/  IMAD.X R79, R88, 0x1, R35, P6 ;  /* 0x00000001584f7824 */ /* 0x000fcc00030e0623 */
[----:B0-----:R-:W-:Y:S06]  /*5fd0*/  @!P3 BRA `(.L_x_62) ;  /* 0x000000000004b947 */ /* 0x001fec0003800000 */
[----:B------:R0:W5:Y:S02]  /*5fe0*/  LDG.E.LTC128B R37, desc[UR16][R74.64+0x20] ;  /* 0x000020104a257981 */ /* 0x000164000c1e1920 */
.L_x_62:
[----:B------:R-:W-:Y:S05]  /*5ff0*/  BSYNC B1 ;  /* 0x0000000000017941 */ /* 0x000fea0003800000 */
.L_x_61:
[----:B-----5:R-:W-:Y:S01]  /*6000*/  FMUL R82, R37, UR22 ;  /* 0x0000001625527c20 */ /* 0x020fe20008400000 */
[----:B------:R-:W-:Y:S01]  /*6010*/  IADD3 R87, P6, R78, R32, RZ ;  /* 0x000000204e577210 */ /* 0x000fe20007fde0ff */
[----:B------:R-:W-:Y:S01]  /*6020*/  BSSY B1, `(.L_x_63) ;  /* 0x000000e000017945 */ /* 0x000fe20003800000 */
[----:B------:R-:W-:Y:S01]  /*6030*/  IADD3.X R91, R25, R3, R83, P5, !PT ;  /* 0x00000003195b7210 */ /* 0x000fe20002ffe453 */
[----:B------:R-:W-:Y:S01]  /*6040*/  FFMA R209, R209, UR21, R82 ;  /* 0x00000015d1d17c23 */ /* 0x000fe20008000052 */
[----:B------:R-:W-:Y:S01]  /*6050*/  LEA R86, P5, R87, UR10, 0x2 ;  /* 0x0000000a57567c11 */ /* 0x000fe2000f8a10ff */
[----:B------:R-:W-:Y:S01]  /*6060*/  IMAD.X R82, R79, 0x1, R31, P6 ;  /* 0x000000014f527824 */ /* 0x000fe200030e061f */
[----:B------:R-:W-:Y:S02]  /*6070*/  IADD3 R80, P6, R80, R34, RZ ;  /* 0x0000002250507210 */ /* 0x000fe40007fde0ff */
[----:B------:R0:W-:Y:S02]  /*6080*/  @P3 STG.E desc[UR16][R72.64+0x20], R209 ;  /* 0x000020d148003986 */ /* 0x0001e4000c101910 */
[----:B------:R-:W-:-:S02]  /*6090*/  LEA.HI.X R87, R87, UR11, R82, 0x2, P5 ;  /* 0x0000000b57577c11 */ /* 0x000fc4000a8f1452 */
[----:B------:R-:W-:Y:S02]  /*60a0*/  ISETP.GT.AND P5, PT, R0, 0x28, P1 ;  /* 0x000000280000780c */ /* 0x000fe40000fa4270 */
[----:B------:R-:W-:Y:S02]  /*60b0*/  IADD3.X R81, R35, R227, R81, P6, !PT ;  /* 0x000000e323517210 */ /* 0x000fe400037fe451 */
[----:B------:R-:W-:Y:S01]  /*60c0*/  IADD3 R82, P3, R27, R68, RZ ;  /* 0x000000441b527210 */ /* 0x000fe20007f7e0ff */
[----:B------:R-:W-:-:S08]  /*60d0*/  IMAD.WIDE.U32 R88, R26, R34, R80 ;  /* 0x000000221a587225 */ /* 0x000fd000078e0050 */
[----:B0-----:R-:W-:Y:S05]  /*60e0*/  @!P5 BRA `(.L_x_64) ;  /* 0x000000000004d947 */ /* 0x001fea0003800000 */
[----:B------:R0:W5:Y:S02]  /*60f0*/  LDG.E.LTC128B R37, desc[UR16][R84.64] ;  /* 0x0000001054257981 */ /* 0x000164000c1e1920 */
.L_x_64:
[----:B------:R-:W-:Y:S05]  /*6100*/  BSYNC B1 ;  /* 0x0000000000017941 */ /* 0x000fea0003800000 */
.L_x_63:
[----:B0----5:R-:W-:Y:S01]  /*6110*/  FMUL R85, R37, UR22 ;  /* 0x0000001625557c20 */ /* 0x021fe20008400000 */
[----:B------:R-:W-:Y:S01]  /*6120*/  IMAD.X R83, R36, 0x1, R69, P3 ;  /* 0x0000000124537824 */ /* 0x000fe200018e0645 */
[----:B------:R-:W-:Y:S01]  /*6130*/  ISETP.GT.AND P3, PT, R0, 0x29, P1 ;  /* 0x000000290000780c */ /* 0x000fe20000f64270 */
[----:B------:R-:W-:Y:S01]  /*6140*/  BSSY B1, `(.L_x_65) ;  /* 0x0000007000017945 */ /* 0x000fe20003800000 */
[----:B------:R-:W-:Y:S01]  /*6150*/  FFMA R85, R208, UR21, R85 ;  /* 0x00000015d0557c23 */ /* 0x000fe20008000055 */
[----:B------:R-:W-:-:S04]  /*6160*/  IADD3 R92, P6, R24, R88, RZ ;  /* 0x00000058185c7210 */ /* 0x000fc80007fde0ff */
[----:B------:R0:W-:Y:S01]  /*6170*/  @P5 STG.E desc[UR16][R82.64], R85 ;  /* 0x0000005552005986 */ /* 0x0001e2000c101910 */
[----:B------:R-:W-:-:S05]  /*6180*/  IADD3.X R93, R25, R3, R89, P6, !PT ;  /* 0x00000003195d7210 */ /* 0x000fca00037fe459 */
[----:B------:R-:W-:Y:S05]  /*6190*/  @!P3 BRA `(.L_x_66) ;  /* 0x000000000004b947 */ /* 0x000fea0003800000 */
[----:B------:R0:W5:Y:S02]  /*61a0*/  LDG.E.LTC128B R37, desc[UR16][R86.64] ;  /* 0x0000001056257981 */ /* 0x000164000c1e1920 */
.L_x_66:
[----:B------:R-:W-:Y:S05]  /*61b0*/  BSYNC B1 ;  /* 0x0000000000017941 */ /* 0x000fea0003800000 */
.L_x_65:
[----:B------:R-:W-:Y:S01]  /*61c0*/  IADD3 R84, P5, R27, R72, RZ ;  /* 0x000000481b547210 */ /* 0x000fe20007fbe0ff */
[----:B------:R-:W-:-:S04]  /*61d0*/  IMAD.WIDE.U32 R90, R4, UR23, R90 ;  /* 0x00000017045a7c25 */ /* 0x000fc8000f8e005a */
[----:B-----5:R-:W-:Y:S01]  /*61e0*/  FMUL R94, R37, UR22 ;  /* 0x00000016255e7c20 */ /* 0x020fe20008400000 */
[----:B------:R-:W-:Y:S01]  /*61f0*/  BSSY B1, `(.L_x_67) ;  /* 0x0000016000017945 */ /* 0x000fe20003800000 */
[----:B0-----:R-:W-:Y:S01]  /*6200*/  IADD3.X R85, R36, R73, RZ, P5, !PT ;  /* 0x0000004924557210 */ /* 0x001fe20002ffe4ff */
[----:B------:R-:W-:Y:S01]  /*6210*/  VIADD R89, R91, UR6 ;  /* 0x000000065b597c36 */ /* 0x000fe20008000000 */
[----:B------:R-:W-:Y:S01]  /*6220*/  LEA R88, P5, R90, UR10, 0x2 ;  /* 0x0000000a5a587c11 */ /* 0x000fe2000f8a10ff */
[----:B------:R-:W-:-:S04]  /*6230*/  IMAD.WIDE.U32 R92, R4, UR23, R92 ;  /* 0x00000017045c7c25 */ /* 0x000fc8000f8e005c */
[----:B------:R-:W-:Y:S01]  /*6240*/  FFMA R207, R207, UR21, R94 ;  /* 0x00000015cfcf7c23 */ /* 0x000fe2000800005e */
[----:B------:R-:W-:Y:S01]  /*6250*/  LEA.HI.X R89, R90, UR11, R89, 0x2, P5 ;  /* 0x0000000b5a597c11 */ /* 0x000fe2000a8f1459 */
[----:B------:R-:W-:Y:S01]  /*6260*/  VIADD R87, R93, UR6 ;  /* 0x000000065d577c36 */ /* 0x000fe20008000000 */
[----:B------:R-:W-:Y:S01]  /*6270*/  ISETP.GT.AND P5, PT, R0, 0x28, P2 ;  /* 0x000000280000780c */ /* 0x000fe200017a4270 */
[----:B------:R-:W-:Y:S01]  /*6280*/  IMAD.WIDE.U32 R78, R34, 0x7, R78 ;  /* 0x00000007224e7825 */ /* 0x000fe200078e004e */
[C---:B------:R-:W-:Y:S01]  /*6290*/  LEA R86, P6, R92.reuse, UR10, 0x2 ;  /* 0x0000000a5c567c11 */ /* 0x040fe2000f8c10ff */
[----:B------:R0:W-:Y:S02]  /*62a0*/  @P3 STG.E desc[UR16][R84.64], R207 ;  /* 0x000000cf54003986 */ /* 0x0001e4000c101910 */
[----:B------:R-:W-:Y:S01]  /*62b0*/  IMAD.IADD R93, R227, 0x1, R79 ;  /* 0x00000001e35d7824 */ /* 0x000fe200078e024f */
[----:B------:R-:W-:Y:S01]  /*62c0*/  LEA.HI.X R87, R92, UR11, R87, 0x2, P6 ;  /* 0x0000000b5c577c11 */ /* 0x000fe2000b0f1457 */
[----:B------:R-:W-:Y:S01]  /*62d0*/  IMAD.WIDE.U32 R76, R34, 0x7, R76 ;  /* 0x00000007224c7825 */ /* 0x000fe200078e004c */
[----:B------:R-:W-:-:S04]  /*62e0*/  IADD3 R91, P6, R32, R78, RZ ;  /* 0x0000004e205b7210 */ /* 0x000fc80007fde0ff */
[----:B------:R-:W-:Y:S02]  /*62f0*/  IADD3.X R92, R93, R31, RZ, P6, !PT ;  /* 0x0000001f5d5c7210 */ /* 0x000fe400037fe4ff */
[----:B------:R-:W-:Y:S02]  /*6300*/  IADD3 R76, P6, R76, R34, RZ ;  /* 0x000000224c4c7210 */ /* 0x000fe40007fde0ff */
[----:B------:R-:W-:Y:S02]  /*6310*/  LEA R90, P3, R91, UR10, 0x2 ;  /* 0x0000000a5b5a7c11 */ /* 0x000fe4000f8610ff */
[----:B------:R-:W-:Y:S01]  /*6320*/  IADD3.X R77, R35, R227, R77, P6, !PT ;  /* 0x000000e3234d7210 */ /* 0x000fe200037fe44d */
[----:B0-----:R-:W-:Y:S10]  /*6330*/  @!P5 BRA `(.L_x_68) ;  /* 0x000000000004d947 */ /* 0x001ff40003800000 */
[----:B------:R0:W5:Y:S02]  /*6340*/  LDG.E.LTC128B R37, desc[UR16][R88.64+0x20] ;  /* 0x0000201058257981 */ /* 0x000164000c1e1920 */
.L_x_68:
[----:B------:R-:W-:Y:S05]  /*6350*/  BSYNC B1 ;  /* 0x0000000000017941 */ /* 0x000fea0003800000 */
.L_x_67:
[----:B-----5:R-:W-:Y:S01]  /*6360*/  FMUL R79, R37, UR22 ;  /* 0x00000016254f7c20 */ /* 0x020fe20008400000 */
[----:B------:R-:W-:Y:S01]  /*6370*/  LEA.HI.X R91, R91, UR11, R92, 0x2, P3 ;  /* 0x0000000b5b5b7c11 */ /* 0x000fe200098f145c */
[-C--:B------:R-:W-:Y:S01]  /*6380*/  IMAD.WIDE.U32 R96, R26, R34.reuse, R76 ;  /* 0x000000221a607225 */ /* 0x080fe200078e004c */
[----:B------:R-:W-:-:S03]  /*6390*/  IADD3 R78, P3, R78, R34, RZ ;  /* 0x000000224e4e7210 */ /* 0x000fc60007f7e0ff */
[----:B------:R-:W-:Y:S01]  /*63a0*/  FFMA R99, R206, UR21, R79 ;  /* 0x00000015ce637c23 */ /* 0x000fe2000800004f */
[----:B------:R-:W-:Y:S01]  /*63b0*/  BSSY B1, `(.L_x_69) ;  /* 0x000000b000017945 */ /* 0x000fe20003800000 */
[----:B------:R-:W-:Y:S01]  /*63c0*/  IMAD.WIDE.U32 R80, R34, 0x7, R80 ;  /* 0x0000000722507825 */ /* 0x000fe200078e0050 */
[----:B------:R-:W-:Y:S02]  /*63d0*/  IADD3 R94, P6, R24, R96, RZ ;  /* 0x00000060185e7210 */ /* 0x000fe40007fde0ff */
[----:B------:R0:W-:Y:S01]  /*63e0*/  @P5 STG.E desc[UR16][R82.64+0x20], R99 ;  /* 0x0000206352005986 */ /* 0x0001e2000c101910 */
[----:B------:R-:W-:Y:S01]  /*63f0*/  ISETP.GT.AND P5, PT, R0, 0x29, P2 ;  /* 0x000000290000780c */ /* 0x000fe200017a4270 */
[----:B------:R-:W-:Y:S01]  /*6400*/  IMAD.X R79, R93, 0x1, R35, P3 ;  /* 0x000000015d4f7824 */ /* 0x000fe200018e0623 */
[----:B------:R-:W-:-:S05]  /*6410*/  IADD3 R93, P3, R78, R32, RZ ;  /* 0x000000204e5d7210 */ /* 0x000fca0007f7e0ff */
[----:B------:R-:W-:Y:S01]  /*6420*/  IMAD.X R98, R79, 0x1, R31, P3 ;  /* 0x000000014f627824 */ /* 0x000fe200018e061f */
[----:B------:R-:W-:-:S05]  /*6430*/  LEA R92, P3, R93, UR10, 0x2 ;  /* 0x0000000a5d5c7c11 */ /* 0x000fca000f8610ff */
[----:B0-----:R-:W-:Y:S08]  /*6440*/  @!P5 BRA `(.L_x_70) ;  /* 0x000000000004d947 */ /* 0x001ff00003800000 */
[----:B------:R0:W5:Y:S02]  /*6450*/  LDG.E.LTC128B R37, desc[UR16][R86.64+0x20] ;  /* 0x0000201056257981 */ /* 0x000164000c1e1920 */
.L_x_70:
[----:B------:R-:W-:Y:S05]  /*6460*/  BSYNC B1 ;  /* 0x0000000000017941 */ /* 0x000fea0003800000 */
.L_x_69:
[----:B-----5:R-:W-:Y:S01]  /*6470*/  FMUL R96, R37, UR22 ;  /* 0x0000001625607c20 */ /* 0x020fe20008400000 */
[----:B------:R-:W-:Y:S01]  /*6480*/  LEA.HI.X R93, R93, UR11, R98, 0x2, P3 ;  /* 0x0000000b5d5d7c11 */ /* 0x000fe200098f1462 */
[----:B------:R-:W-:Y:S01]  /*6490*/  BSSY B1, `(.L_x_71) ;  /* 0x0000009000017945 */ /* 0x000fe20003800000 */
[----:B------:R-:W-:Y:S01]  /*64a0*/  ISETP.GT.AND P3, PT, R0, 0x30, P1 ;  /* 0x000000300000780c */ /* 0x000fe20000f64270 */
[----:B------:R-:W-:Y:S01]  /*64b0*/  FFMA R205, R205, UR21, R96 ;  /* 0x00000015cdcd7c23 */ /* 0x000fe20008000060 */
[----:B------:R-:W-:Y:S02]  /*64c0*/  IADD3.X R95, R25, R3, R97, P6, !PT ;  /* 0x00000003195f7210 */ /* 0x000fe400037fe461 */
[----:B------:R-:W-:Y:S02]  /*64d0*/  IADD3 R80, P6, R80, R34, RZ ;  /* 0x0000002250507210 */ /* 0x000fe40007fde0ff */
[----:B------:R0:W-:Y:S02]  /*64e0*/  @P5 STG.E desc[UR16][R84.64+0x20], R205 ;  /* 0x000020cd54005986 */ /* 0x0001e4000c101910 */
[----:B------:R-:W-:-:S05]  /*64f0*/  IADD3.X R81, R35, R227, R81, P6, !PT ;  /* 0x000000e323517210 */ /* 0x000fca00037fe451 */
[----:B------:R-:W-:Y:S05]  /*6500*/  @!P3 BRA `(.L_x_72) ;  /* 0x000000000004b947 */ /* 0x000fea0003800000 */
[----:B------:R0:W5:Y:S02]  /*6510*/  LDG.E.LTC128B R37, desc[UR16][R90.64] ;  /* 0x000000105a257981 */ /* 0x000164000c1e1920 */
.L_x_72:
[----:B------:R-:W-:Y:S05]  /*6520*/  BSYNC B1 ;  /* 0x0000000000017941 */ /* 0x000fea0003800000 */
.L_x_71:
[----:B0----5:R-:W-:Y:S01]  /*6530*/  FMUL R91, R37, UR22 ;  /* 0x00000016255b7c20 */ /* 0x021fe20008400000 */
[----:B------:R-:W-:Y:S01]  /*6540*/  IADD3 R90, P5, R27, R82, RZ ;  /* 0x000000521b5a7210 */ /* 0x000fe20007fbe0ff */
[----:B------:R-:W-:Y:S01]  /*6550*/  IMAD.WIDE.U32 R100, R4, UR23, R94 ;  /* 0x0000001704647c25 */ /* 0x000fe2000f8e005e */
[----:B------:R-:W-:Y:S03]  /*6560*/  BSSY B1, `(.L_x_73) ;  /* 0x000000c000017945 */ /* 0x000fe60003800000 */
[----:B------:R-:W-:Y:S01]  /*6570*/  FFMA R103, R204, UR21, R91 ;  /* 0x00000015cc677c23 */ /* 0x000fe2000800005b */
[----:B------:R-:W-:Y:S01]  /*6580*/  IMAD.X R91, R36, 0x1, R83, P5 ;  /* 0x00000001245b7824 */ /* 0x000fe200028e0653 */
[----:B------:R-:W-:Y:S01]  /*6590*/  IADD3 R95, R101, UR6, RZ ;  /* 0x00000006655f7c10 */ /* 0x000fe2000fffe0ff */
[----:B------:R-:W-:Y:S01]  /*65a0*/  IMAD.WIDE.U32 R98, R26, R34, R80 ;  /* 0x000000221a627225 */ /* 0x000fe200078e0050 */
[----:B------:R-:W-:-:S02]  /*65b0*/  LEA R94, P6, R100, UR10, 0x2 ;  /* 0x0000000a645e7c11 */ /* 0x000fc4000f8c10ff */
[----:B------:R0:W-:Y:S01]  /*65c0*/  @P3 STG.E desc[UR16][R90.64], R103 ;  /* 0x000000675a003986 */ /* 0x0001e2000c101910 */
[----:B------:R-:W-:Y:S02]  /*65d0*/  ISETP.GT.AND P3, PT, R0, 0x31, P1 ;  /* 0x000000310000780c */ /* 0x000fe40000f64270 */
[----:B------:R-:W-:Y:S02]  /*65e0*/  IADD3 R96, P5, R24, R98, RZ ;  /* 0x0000006218607210 */ /* 0x000fe40007fbe0ff */
[----:B------:R-:W-:-:S09]  /*65f0*/  LEA.HI.X R95, R100, UR11, R95, 0x2, P6 ;  /* 0x0000000b645f7c11 */ /* 0x000fd2000b0f145f */
[----:B0-----:R-:W-:Y:S05]  /*6600*/  @!P3 BRA `(.L_x_74) ;  /* 0x000000000004b947 */ /* 0x001fea0003800000 */
[----:B------:R0:W5:Y:S02]  /*6610*/  LDG.E.LTC128B R37, desc[UR16][R92.64] ;  /* 0x000000105c257981 */ /* 0x000164000c1e1920 */
.L_x_74:
[----:B------:R-:W-:Y:S05]  /*6620*/  BSYNC B1 ;  /* 0x0000000000017941 */ /* 0x000fea0003800000 */
.L_x_73:
[----:B0-----:R-:W-:Y:S01]  /*6630*/  IADD3 R92, P6, R27, R84, RZ ;  /* 0x000000541b5c7210 */ /* 0x001fe20007fde0ff */
[----:B-----5:R-:W-:Y:S01]  /*6640*/  FMUL R98, R37, UR22 ;  /* 0x0000001625627c20 */ /* 0x020fe20008400000 */
[----:B------:R-:W-:Y:S01]  /*6650*/  IADD3.X R97, R25, R3, R99, P5, !PT ;  /* 0x0000000319617210 */ /* 0x000fe20002ffe463 */
[----:B------:R-:W-:Y:S01]  /*6660*/  BSSY B1, `(.L_x_75) ;  /* 0x0000008000017945 */ /* 0x000fe20003800000 */
[----:B------:R-:W-:Y:S01]  /*6670*/  ISETP.GT.AND P5, PT, R0, 0x30, P2 ;  /* 0x000000300000780c */ /* 0x000fe200017a4270 */
[----:B------:R-:W-:Y:S02]  /*6680*/  IMAD.X R93, R36, 0x1, R85, P6 ;  /* 0x00000001245d7824 */ /* 0x000fe400030e0655 */
[----:B------:R-:W-:Y:S01]  /*6690*/  FFMA R203, R203, UR21, R98 ;  /* 0x00000015cbcb7c23 */ /* 0x000fe20008000062 */
[----:B------:R-:W-:-:S04]  /*66a0*/  IMAD.WIDE.U32 R98, R4, UR23, R96 ;  /* 0x0000001704627c25 */ /* 0x000fc8000f8e0060 */
[----:B------:R0:W-:Y:S05]  /*66b0*/  @P3 STG.E desc[UR16][R92.64], R203 ;  /* 0x000000cb5c003986 */ /* 0x0001ea000c101910 */
[----:B------:R-:W-:Y:S05]  /*66c0*/  @!P5 BRA `(.L_x_76) ;  /* 0x000000000004d947 */ /* 0x000fea0003800000 */
[----:B------:R0:W5:Y:S02]  /*66d0*/  LDG.E.LTC128B R37, desc[UR16][R94.64+0x20] ;  /* 0x000020105e257981 */ /* 0x000164000c1e1920 */
.L_x_76:
[----:B------:R-:W-:Y:S05]  /*66e0*/  BSYNC B1 ;  /* 0x0000000000017941 */ /* 0x000fea0003800000 */
.L_x_75:
[----:B-----5:R-:W-:Y:S01]  /*66f0*/  FMUL R97, R37, UR22 ;  /* 0x0000001625617c20 */ /* 0x020fe20008400000 */
[----:B------:R-:W-:Y:S01]  /*6700*/  ISETP.GT.AND P3, PT, R0, 0x31, P2 ;  /* 0x000000310000780c */ /* 0x000fe20001764270 */
[----:B------:R-:W-:Y:S01]  /*6710*/  VIADD R99, R99, UR6 ;  /* 0x0000000663637c36 */ /* 0x000fe20008000000 */
[----:B------:R-:W-:Y:S01]  /*6720*/  LEA R96, P6, R98, UR10, 0x2 ;  /* 0x0000000a62607c11 */ /* 0x000fe2000f8c10ff */
[----:B------:R-:W-:Y:S01]  /*6730*/  FFMA R101, R202, UR21, R97 ;  /* 0x00000015ca657c23 */ /* 0x000fe20008000061 */
[----:B------:R-:W-:Y:S01]  /*6740*/  BSSY B1, `(.L_x_77) ;  /* 0x0000006000017945 */ /* 0x000fe20003800000 */
[----:B------:R-:W-:Y:S01]  /*6750*/  IMAD.WIDE.U32 R76, R34, 0x7, R76 ;  /* 0x00000007224c7825 */ /* 0x000fe200078e004c */
[----:B------:R-:W-:Y:S02]  /*6760*/  LEA.HI.X R97, R98, UR11, R99, 0x2, P6 ;  /* 0x0000000b62617c11 */ /* 0x000fe4000b0f1463 */
[----:B------:R0:W-:Y:S05]  /*6770*/  @P5 STG.E desc[UR16][R90.64+0x20], R101 ;  /* 0x000020655a005986 */ /* 0x0001ea000c101910 */
[----:B------:R-:W-:Y:S05]  /*6780*/  @!P3 BRA `(.L_x_78) ;  /* 0x000000000004b947 */ /* 0x000fea0003800000 */
[----:B------:R0:W5:Y:S02]  /*6790*/  LDG.E.LTC128B R37, desc[UR16][R96.64+0x20] ;  /* 0x0000201060257981 */ /* 0x000164000c1e1920 */
.L_x_78:
[----:B------:R-:W-:Y:S05]  /*67a0*/  BSYNC B1 ;  /* 0x0000000000017941 */ /* 0x000fea0003800000 */
.L_x_77:
[----:B------:R-:W-:-:S04]  /*67b0*/  IMAD.WIDE.U32 R98, R34, 0x7, R78 ;  /* 0x0000000722627825 */ /* 0x000fc800078e004e */
[----:B-----5:R-:W-:Y:S01]  /*67c0*/  FMUL R100, R37, UR22 ;  /* 0x0000001625647c20 */ /* 0x020fe20008400000 */
[----:B------:R-:W-:Y:S01]  /*67d0*/  IADD3 R76, P5, R76, R34, RZ ;  /* 0x000000224c4c7210 */ /* 0x000fe20007fbe0ff */
[----:B------:R-:W-:Y:S01]  /*67e0*/  BSSY B1, `(.L_x_79) ;  /* 0x0000017000017945 */ /* 0x000fe20003800000 */
[----:B------:R-:W-:Y:S01]  /*67f0*/  IMAD.IADD R99, R227, 0x1, R99 ;  /* 0x00000001e3637824 */ /* 0x000fe200078e0263 */
[----:B------:R-:W-:Y:S01]  /*6800*/  IADD3 R79, P6, R32, R98, RZ ;  /* 0x00000062204f7210 */ /* 0x000fe20007fde0ff */
[----:B------:R-:W-:Y:S01]  /*6810*/  FFMA R201, R201, UR21, R100 ;  /* 0x00000015c9c97c23 */ /* 0x000fe20008000064 */
[----:B------:R-:W-:Y:S01]  /*6820*/  IADD3.X R77, R35, R227, R77, P5, !PT ;  /* 0x000000e3234d7210 */ /* 0x000fe20002ffe44d */
[----:B------:R-:W-:Y:S01]  /*6830*/  IMAD.WIDE.U32 R80, R34, 0x7, R80 ;  /* 0x0000000722507825 */ /* 0x000fe200078e0050 */
[----:B------:R-:W-:Y:S02]  /*6840*/  IADD3.X R104, R99, R31, RZ, P6, !PT ;  /* 0x0000001f63687210 */ /* 0x000fe400037fe4ff */
[----:B------:R-:W-:Y:S01]  /*6850*/  IADD3 R78, P5, R27, R90, RZ ;  /* 0x0000005a1b4e7210 */ /* 0x000fe20007fbe0ff */
[-C--:B------:R-:W-:Y:S01]  /*6860*/  IMAD.WIDE.U32 R102, R26, R34.reuse, R76 ;  /* 0x000000221a667225 */ /* 0x080fe200078e004c */
[----:B------:R-:W-:Y:S01]  /*6870*/  LEA R100, P6, R79, UR10, 0x2 ;  /* 0x0000000a4f647c11 */ /* 0x000fe2000f8c10ff */
[----:B------:R1:W-:Y:S01]  /*6880*/  @P3 STG.E desc[UR16][R92.64+0x20], R201 ;  /* 0x000020c95c003986 */ /* 0x0003e2000c101910 */
[----:B------:R-:W-:-:S02]  /*6890*/  IADD3 R98, P3, R98, R34, RZ ;  /* 0x0000002262627210 */ /* 0x000fc40007f7e0ff */
[----:B0-----:R-:W-:Y:S01]  /*68a0*/  LEA.HI.X R101, R79, UR11, R104, 0x2, P6 ;  /* 0x0000000b4f657c11 */ /* 0x001fe2000b0f1468 */
        /* <DEDUP_REMOVED lines=8> */
[----:B-1----:R-:W-:Y:S08]  /*6930*/  @!P5 BRA `(.L_x_80) ;  /* 0x000000000004d947 */ /* 0x002ff00003800000 */
[----:B------:R0:W5:Y:S02]  /*6940*/  LDG.E.LTC128B R37, desc[UR16][R100.64] ;  /* 0x0000001064257981 */ /* 0x000164000c1e1920 */
.L_x_80:
[----:B------:R-:W-:Y:S05]  /*6950*/  BSYNC B1 ;  /* 0x0000000000017941 */ /* 0x000fea0003800000 */
.L_x_79:
[----:B------:R-:W-:Y:S01]  /*6960*/  ISETP.GT.AND P6, PT, R0, 0x39, P1 ;  /* 0x000000390000780c */ /* 0x000fe20000fc4270 */
[----:B0----5:R-:W-:Y:S01]  /*6970*/  FMUL R101, R37, UR22 ;  /* 0x0000001625657c20 */ /* 0x021fe20008400000 */
[----:B------:R-:W-:Y:S01]  /*6980*/  IMAD.WIDE.U32 R104, R26, R34, R80 ;  /* 0x000000221a687225 */ /* 0x000fe200078e0050 */
[----:B------:R-:W-:Y:S03]  /*6990*/  BSSY B1, `(.L_x_81) ;  /* 0x000000c000017945 */ /* 0x000fe60003800000 */
[----:B------:R-:W-:Y:S01]  /*69a0*/  FFMA R109, R200, UR21, R101 ;  /* 0x00000015c86d7c23 */ /* 0x000fe20008000065 */
[----:B------:R-:W-:Y:S01]  /*69b0*/  IMAD.X R103, R99, 0x1, R31, P3 ;  /* 0x0000000163677824 */ /* 0x000fe200018e061f */
[----:B------:R-:W-:Y:S01]  /*69c0*/  LEA R100, P3, R102, UR10, 0x2 ;  /* 0x0000000a66647c11 */ /* 0x000fe2000f8610ff */
[----:B------:R-:W-:Y:S02]  /*69d0*/  IMAD.WIDE.U32 R106, R4, UR23, R106 ;  /* 0x00000017046a7c25 */ /* 0x000fe4000f8e006a */
[----:B------:R0:W-:Y:S01]  /*69e0*/  @P5 STG.E desc[UR16][R78.64], R109 ;  /* 0x0000006d4e005986 */ /* 0x0001e2000c101910 */
[----:B------:R-:W-:-:S02]  /*69f0*/  IADD3 R104, P5, R24, R104, RZ ;  /* 0x0000006818687210 */ /* 0x000fc40007fbe0ff */
[----:B------:R-:W-:Y:S02]  /*6a00*/  LEA.HI.X R101, R102, UR11, R103, 0x2, P3 ;  /* 0x0000000b66657c11 */ /* 0x000fe400098f1467 */
[----:B------:R-:W-:Y:S02]  /*6a10*/  IADD3 R102, P3, R27, R92, RZ ;  /* 0x0000005c1b667210 */ /* 0x000fe40007f7e0ff */
[----:B------:R-:W-:Y:S01]  /*6a20*/  IADD3.X R105, R25, R3, R105, P5, !PT ;  /* 0x0000000319697210 */ /* 0x000fe20002ffe469 */
[----:B------:R-:W-:Y:S10]  /*6a30*/  @!P6 BRA `(.L_x_82) ;  /* 0x000000000004e947 */ /* 0x000ff40003800000 */
[----:B------:R1:W5:Y:S02]  /*6a40*/  LDG.E.LTC128B R37, desc[UR16][R100.64] ;  /* 0x0000001064257981 */ /* 0x000364000c1e1920 */
.L_x_82:
[----:B------:R-:W-:Y:S05]  /*6a50*/  BSYNC B1 ;  /* 0x0000000000017941 */ /* 0x000fea0003800000 */
.L_x_81:
[----:B-----5:R-:W-:Y:S01]  /*6a60*/  FMUL R110, R37, UR22 ;  /* 0x00000016256e7c20 */ /* 0x020fe20008400000 */
[----:B------:R-:W-:Y:S01]  /*6a70*/  IADD3.X R103, R36, R93, RZ, P3, !PT ;  /* 0x0000005d24677210 */ /* 0x000fe20001ffe4ff */
[----:B-1----:R-:W-:Y:S01]  /*6a80*/  VIADD R101, R107, UR6 ;  /* 0x000000066b657c36 */ /* 0x002fe20008000000 */
[----:B------:R-:W-:Y:S01]  /*6a90*/  LEA R100, P3, R106, UR10, 0x2 ;  /* 0x0000000a6a647c11 */ /* 0x000fe2000f8610ff */
[----:B------:R-:W-:Y:S01]  /*6aa0*/  FFMA R199, R199, UR21, R110 ;  /* 0x00000015c7c77c23 */ /* 0x000fe2000800006e */
[----:B0-----:R-:W-:Y:S01]  /*6ab0*/  IMAD.WIDE.U32 R108, R4, UR23, R104 ;  /* 0x00000017046c7c25 */ /* 0x001fe2000f8e0068 */
        /* <DEDUP_REMOVED lines=10> */
.L_x_84:
[----:B------:R-:W-:Y:S05]  /*6b60*/  BSYNC B1 ;  /* 0x0000000000017941 */ /* 0x000fea0003800000 */
.L_x_83:
[----:B-----5:R-:W-:Y:S01]  /*6b70*/  FMUL R99, R37, UR22 ;  /* 0x0000001625637c20 */ /* 0x020fe20008400000 */
[----:B------:R-:W-:Y:S01]  /*6b80*/  IMAD.IADD R112, R227, 0x1, R77 ;  /* 0x00000001e3707824 */ /* 0x000fe200078e024d */
[----:B------:R-:W-:Y:S01]  /*6b90*/  IADD3 R77, P6, R32, R76, RZ ;  /* 0x0000004c204d7210 */ /* 0x000fe20007fde0ff */
[----:B------:R-:W-:Y:S01]  /*6ba0*/  BSSY B1, `(.L_x_85) ;  /* 0x000000e000017945 */ /* 0x000fe20003800000 */
[----:B------:R-:W-:Y:S01]  /*6bb0*/  FFMA R109, R198, UR21, R99 ;  /* 0x00000015c66d7c23 */ /* 0x000fe20008000063 */
[----:B------:R-:W-:Y:S02]  /*6bc0*/  LEA.HI.X R105, R108, UR11, R111, 0x2, P5 ;  /* 0x0000000b6c697c11 */ /* 0x000fe4000a8f146f */
[----:B------:R-:W-:Y:S02]  /*6bd0*/  IADD3 R98, P5, R106, R34, RZ ;  /* 0x000000226a627210 */ /* 0x000fe40007fbe0ff */
[----:B------:R1:W-:Y:S01]  /*6be0*/  @P3 STG.E desc[UR16][R78.64+0x20], R109 ;  /* 0x0000206d4e003986 */ /* 0x0003e2000c101910 */
[----:B------:R-:W-:-:S02]  /*6bf0*/  ISETP.GT.AND P3, PT, R0, 0x39, P2 ;  /* 0x000000390000780c */ /* 0x000fc40001764270 */
[----:B------:R-:W-:Y:S02]  /*6c00*/  IADD3.X R106, R112, R31, RZ, P6, !PT ;  /* 0x0000001f706a7210 */ /* 0x000fe400037fe4ff */
[----:B------:R-:W-:Y:S02]  /*6c10*/  LEA R110, P6, R77, UR10, 0x2 ;  /* 0x0000000a4d6e7c11 */ /* 0x000fe4000f8c10ff */
[----:B------:R-:W-:Y:S02]  /*6c20*/  IADD3.X R99, R35, R227, R107, P5, !PT ;  /* 0x000000e323637210 */ /* 0x000fe40002ffe46b */
[----:B------:R-:W-:Y:S02]  /*6c30*/  LEA.HI.X R111, R77, UR11, R106, 0x2, P6 ;  /* 0x0000000b4d6f7c11 */ /* 0x000fe4000b0f146a */
[-C--:B------:R-:W-:Y:S01]  /*6c40*/  IADD3 R76, P5, R76, R34.reuse, RZ ;  /* 0x000000224c4c7210 */ /* 0x080fe20007fbe0ff */
[----:B------:R-:W-:Y:S02]  /*6c50*/  IMAD.WIDE.U32 R106, R26, R34, R98 ;  /* 0x000000221a6a7225 */ /* 0x000fe400078e0062 */
[----:B-1----:R-:W-:Y:S10]  /*6c60*/  @!P3 BRA `(.L_x_86) ;  /* 0x000000000004b947 */ /* 0x002ff40003800000 */
[----:B------:R1:W5:Y:S02]  /*6c70*/  LDG.E.LTC128B R37, desc[UR16][R104.64+0x20] ;  /* 0x0000201068257981 */ /* 0x000364000c1e1920 */
.L_x_86:
[----:B------:R-:W-:Y:S05]  /*6c80*/  BSYNC B1 ;  /* 0x0000000000017941 */ /* 0x000fea0003800000 */
.L_x_85:
[----:B-----5:R-:W-:Y:S01]  /*6c90*/  FMUL R108, R37, UR22 ;  /* 0x00000016256c7c20 */ /* 0x020fe20008400000 */
[----:B------:R-:W-:Y:S01]  /*6ca0*/  IADD3 R109, P6, R76, R32, RZ ;  /* 0x000000204c6d7210 */ /* 0x000fe20007fde0ff */
[----:B------:R-:W-:Y:S01]  /*6cb0*/  IMAD.X R77, R112, 0x1, R35, P5 ;  /* 0x00000001704d7824 */ /* 0x000fe200028e0623 */
[----:B------:R-:W-:Y:S01]  /*6cc0*/  IADD3 R112, P5, R24, R106, RZ ;  /* 0x0000006a18707210 */ /* 0x000fe20007fbe0ff */
[----:B------:R-:W-:Y:S01]  /*6cd0*/  FFMA R197, R197, UR21, R108 ;  /* 0x00000015c5c57c23 */ /* 0x000fe2000800006c */
[----:B------:R-:W-:Y:S01]  /*6ce0*/  BSSY B1, `(.L_x_87) ;  /* 0x000000c000017945 */ /* 0x000fe20003800000 */
[----:B------:R-:W-:Y:S01]  /*6cf0*/  IMAD.X R106, R77, 0x1, R31, P6 ;  /* 0x000000014d6a7824 */ /* 0x000fe200030e061f */
[----:B------:R-:W-:Y:S01]  /*6d00*/  LEA R108, P6, R109, UR10, 0x2 ;  /* 0x0000000a6d6c7c11 */ /* 0x000fe2000f8c10ff */
[----:B------:R-:W-:Y:S01]  /*6d10*/  IMAD.WIDE.U32 R80, R34, 0x7, R80 ;  /* 0x0000000722507825 */ /* 0x000fe200078e0050 */
[----:B------:R0:W-:Y:S01]  /*6d20*/  @P3 STG.E desc[UR16][R102.64+0x20], R197 ;  /* 0x000020c566003986 */ /* 0x0001e2000c101910 */
[----:B------:R-:W-:-:S02]  /*6d30*/  ISETP.GT.AND P3, PT, R0, 0x40, P1 ;  /* 0x000000400000780c */ /* 0x000fc40000f64270 */
[----:B------:R-:W-:Y:S02]  /*6d40*/  IADD3.X R113, R25, R3, R107, P5, !PT ;  /* 0x0000000319717210 */ /* 0x000fe40002ffe46b */
[----:B------:R-:W-:Y:S02]  /*6d50*/  LEA.HI.X R109, R109, UR11, R106, 0x2, P6 ;  /* 0x0000000b6d6d7c11 */ /* 0x000fe4000b0f146a */
[----:B------:R-:W-:Y:S01]  /*6d60*/  IADD3 R106, P5, R27, R78, RZ ;  /* 0x0000004e1b6a7210 */ /* 0x000fe20007fbe0ff */
[----:B------:R-:W-:-:S06]  /*6d70*/  IMAD.WIDE.U32 R112, R4, UR23, R112 ;  /* 0x0000001704707c25 */ /* 0x000fcc000f8e0070 */
[----:B0-----:R-:W-:Y:S06]  /*6d80*/  @!P3 BRA `(.L_x_88) ;  /* 0x000000000004b947 */ /* 0x001fec0003800000 */
[----:B------:R0:W5:Y:S02]  /*6d90*/  LDG.E.LTC128B R37, desc[UR16][R110.64] ;  /* 0x000000106e257981 */ /* 0x000164000c1e1920 */
.L_x_88:
[----:B------:R-:W-:Y:S05]  /*6da0*/  BSYNC B1 ;  /* 0x0000000000017941 */ /* 0x000fea0003800000 */
.L_x_87:
        /* <DEDUP_REMOVED lines=15> */
.L_x_90:
[----:B------:R-:W-:Y:S05]  /*6ea0*/  BSYNC B1 ;  /* 0x0000000000017941 */ /* 0x000fea0003800000 */
.L_x_89:
        /* <DEDUP_REMOVED lines=10> */
.L_x_92:
[----:B------:R-:W-:Y:S05]  /*6f50*/  BSYNC B1 ;  /* 0x0000000000017941 */ /* 0x000fea0003800000 */
.L_x_91:
        /* <DEDUP_REMOVED lines=15> */
.L_x_94:
[----:B------:R-:W-:Y:S05]  /*7050*/  BSYNC B1 ;  /* 0x0000000000017941 */ /* 0x000fea0003800000 */
.L_x_93:
        /* <DEDUP_REMOVED lines=11> */
[-C--:B------:R-:W-:Y:S01]  /*7110*/  IMAD.WIDE.U32 R114, R26, R34.reuse, R118 ;  /* 0x000000221a727225 */ /* 0x080fe200078e0076 */
[----:B------:R-:W-:Y:S02]  /*7120*/  IADD3 R116, P3, R116, R34, RZ ;  /* 0x0000002274747210 */ /* 0x000fe40007f7e0ff */
[----:B------:R-:W-:-:S03]  /*7130*/  IADD3 R98, P6, R27, R106, RZ ;  /* 0x0000006a1b627210 */ /* 0x000fc60007fde0ff */
[----:B------:R-:W-:Y:S01]  /*7140*/  IMAD.X R117, R120, 0x1, R35, P3 ;  /* 0x0000000178757824 */ /* 0x000fe200018e0623 */
[----:B------:R-:W-:Y:S01]  /*7150*/  IADD3 R122, P3, R116, R32, RZ ;  /* 0x00000020747a7210 */ /* 0x000fe20007f7e0ff */
[----:B------:R-:W-:Y:S01]  /*7160*/  IMAD.X R99, R36, 0x1, R107, P6 ;  /* 0x0000000124637824 */ /* 0x000fe200030e066b */
[----:B------:R-:W-:-:S04]  /*7170*/  IADD3 R120, P6, R24, R114, RZ ;  /* 0x0000007218787210 */ /* 0x000fc80007fde0ff */
[----:B------:R-:W-:Y:S01]  /*7180*/  IADD3.X R121, R25, R3, R115, P6, !PT ;  /* 0x0000000319797210 */ /* 0x000fe200037fe473 */
[----:B0-----:R-:W-:Y:S08]  /*7190*/  @!P5 BRA `(.L_x_96) ;  /* 0x000000000004d947 */ /* 0x001ff00003800000 */
[----:B------:R0:W5:Y:S02]  /*71a0*/  LDG.E.LTC128B R37, desc[UR16][R108.64] ;  /* 0x000000106c257981 */ /* 0x000164000c1e1920 */
.L_x_96:
[----:B------:R-:W-:Y:S05]  /*71b0*/  BSYNC B1 ;  /* 0x0000000000017941 */ /* 0x000fea0003800000 */
.L_x_95:
[----:B0----5:R-:W-:Y:S01]  /*71c0*/  FMUL R109, R37, UR22 ;  /* 0x00000016256d7c20 */ /* 0x021fe20008400000 */
[----:B------:R-:W-:Y:S01]  /*71d0*/  IMAD.X R115, R117, 0x1, R31, P3 ;  /* 0x0000000175737824 */ /* 0x000fe200018e061f */
[----:B------:R-:W-:Y:S01]  /*71e0*/  IADD3 R108, P6, R110, R34, RZ ;  /* 0x000000226e6c7210 */ /* 0x000fe20007fde0ff */
[----:B------:R-:W-:Y:S01]  /*71f0*/  BSSY B1, `(.L_x_97) ;  /* 0x000000c000017945 */ /* 0x000fe20003800000 */
[----:B------:R-:W-:Y:S01]  /*7200*/  LEA R110, P3, R122, UR10, 0x2 ;  /* 0x0000000a7a6e7c11 */ /* 0x000fe2000f8610ff */
[----:B------:R-:W-:Y:S01]  /*7210*/  FFMA R125, R192, UR21, R109 ;  /* 0x00000015c07d7c23 */ /* 0x000fe2000800006d */
[----:B------:R-:W-:Y:S01]  /*7220*/  IADD3.X R109, R35, R227, R111, P6, !PT ;  /* 0x000000e3236d7210 */ /* 0x000fe200037fe46f */
[----:B------:R-:W-:Y:S01]  /*7230*/  IMAD.WIDE.U32 R120, R4, UR23, R120 ;  /* 0x0000001704787c25 */ /* 0x000fe2000f8e0078 */
[----:B------:R-:W-:Y:S02]  /*7240*/  LEA.HI.X R111, R122, UR11, R115, 0x2, P3 ;  /* 0x0000000b7a6f7c11 */ /* 0x000fe400098f1473 */
[----:B------:R-:W-:Y:S01]  /*7250*/  ISETP.GT.AND P3, PT, R0, 0x49, P1 ;  /* 0x000000490000780c */ /* 0x000fe20000f64270 */
[----:B------:R0:W-:Y:S01]  /*7260*/  @P5 STG.E desc[UR16][R98.64], R125 ;  /* 0x0000007d62005986 */ /* 0x0001e2000c101910 */
[----:B------:R-:W-:Y:S01]  /*7270*/  IADD3 R114, P5, R27, R112, RZ ;  /* 0x000000701b727210 */ /* 0x000fe20007fbe0ff */
[----:B------:R-:W-:-:S10]  /*7280*/  IMAD.WIDE.U32 R122, R26, R34, R108 ;  /* 0x000000221a7a7225 */ /* 0x000fd400078e006c */
[----:B0-----:R-:W-:Y:S05]  /*7290*/  @!P3 BRA `(.L_x_98) ;  /* 0x000000000004b947 */ /* 0x001fea0003800000 */
[----:B------:R0:W5:Y:S02]  /*72a0*/  LDG.E.LTC128B R37, desc[UR16][R110.64] ;  /* 0x000000106e257981 */ /* 0x000164000c1e1920 */
.L_x_98:
[----:B------:R-:W-:Y:S05]  /*72b0*/  BSYNC B1 ;  /* 0x0000000000017941 */ /* 0x000fea0003800000 */
.L_x_97:
        /* <DEDUP_REMOVED lines=21> */
.L_x_100:
[----:B------:R-:W-:Y:S05]  /*7410*/  BSYNC B1 ;  /* 0x0000000000017941 */ /* 0x000fea0003800000 */
.L_x_99:
        /* <DEDUP_REMOVED lines=17> */
.L_x_102:
[----:B------:R-:W-:Y:S05]  /*7530*/  BSYNC B1 ;  /* 0x0000000000017941 */ /* 0x000fea0003800000 */
.L_x_101:
        /* <DEDUP_REMOVED lines=16> */
.L_x_104:
[----:B------:R-:W-:Y:S05]  /*7640*/  BSYNC B1 ;  /* 0x0000000000017941 */ /* 0x000fea0003800000 */
.L_x_103:
        /* <DEDUP_REMOVED lines=10> */
.L_x_106:
[----:B------:R-:W-:Y:S05]  /*76f0*/  BSYNC B1 ;  /* 0x0000000000017941 */ /* 0x000fea0003800000 */
.L_x_105:
[----:B0-----:R-:W-:Y:S01]  /*7700*/  IADD3 R128, P5, R27, R114, RZ ;  /* 0x000000721b807210 */ /* 0x001fe20007fbe0ff */
[----:B------:R-:W-:-:S04]  /*7710*/  IMAD.WIDE.U32 R122, R4, UR23, R122 ;  /* 0x00000017047a7c25 */ /* 0x000fc8000f8e007a */
[----:B-----5:R-:W-:Y:S01]  /*7720*/  FMUL R134, R37, UR22 ;  /* 0x0000001625867c20 */ /* 0x020fe20008400000 */
[----:B------:R-:W-:Y:S01]  /*7730*/  BSSY B1, `(.L_x_107) ;  /* 0x0000016000017945 */ /* 0x000fe20003800000 */
[----:B------:R-:W-:Y:S01]  /*7740*/  IADD3.X R129, R36, R115, RZ, P5, !PT ;  /* 0x0000007324817210 */ /* 0x000fe20002ffe4ff */
[----:B------:R-:W-:Y:S01]  /*7750*/  IMAD.WIDE.U32 R132, R4, UR23, R124 ;  /* 0x0000001704847c25 */ /* 0x000fe2000f8e007c */
[----:B------:R-:W-:-:S03]  /*7760*/  LEA R130, P5, R122, UR10, 0x2 ;  /* 0x0000000a7a827c11 */ /* 0x000fc6000f8a10ff */
[----:B------:R-:W-:Y:S01]  /*7770*/  FFMA R187, R187, UR21, R134 ;  /* 0x00000015bbbb7c23 */ /* 0x000fe20008000086 */
[----:B------:R-:W-:Y:S01]  /*7780*/  VIADD R125, R123, UR6 ;  /* 0x000000067b7d7c36 */ /* 0x000fe20008000000 */
[----:B------:R-:W-:Y:S01]  /*7790*/  LEA R124, P6, R132, UR10, 0x2 ;  /* 0x0000000a847c7c11 */ /* 0x000fe2000f8c10ff */
[----:B------:R-:W-:Y:S02]  /*77a0*/  VIADD R123, R133, UR6 ;  /* 0x00000006857b7c36 */ /* 0x000fe40008000000 */
[----:B------:R0:W-:Y:S01]  /*77b0*/  @P3 STG.E desc[UR16][R128.64], R187 ;  /* 0x000000bb80003986 */ /* 0x0001e2000c101910 */
[----:B------:R-:W-:Y:S01]  /*77c0*/  IMAD.WIDE.U32 R120, R34, 0x7, R120 ;  /* 0x0000000722787825 */ /* 0x000fe200078e0078 */
[----:B------:R-:W-:Y:S02]  /*77d0*/  LEA.HI.X R131, R122, UR11, R125, 0x2, P5 ;  /* 0x0000000b7a837c11 */ /* 0x000fe4000a8f147d */
[----:B------:R-:W-:Y:S01]  /*77e0*/  ISETP.GT.AND P5, PT, R0, 0x50, P2 ;  /* 0x000000500000780c */ /* 0x000fe200017a4270 */
        /* <DEDUP_REMOVED lines=10> */
.L_x_108:
[----:B------:R-:W-:Y:S05]  /*7890*/  BSYNC B1 ;  /* 0x0000000000017941 */ /* 0x000fea0003800000 */
.L_x_107:
[----:B-----5:R-:W-:Y:S01]  /*78a0*/  FMUL R121, R37, UR22 ;  /* 0x0000001625797c20 */ /* 0x020fe20008400000 */
[----:B------:R-:W-:Y:S01]  /*78b0*/  LEA.HI.X R123, R123, UR11, R132, 0x2, P3 ;  /* 0x0000000b7b7b7c11 */ /* 0x000fe200098f1484 */
[-C--:B------:R-:W-:Y:S01]  /*78c0*/  IMAD.WIDE.U32 R132, R26, R34.reuse, R118 ;  /* 0x000000221a847225 */ /* 0x080fe200078e0076 */
[----:B------:R-:W-:-:S03]  /*78d0*/  IADD3 R120, P3, R120, R34, RZ ;  /* 0x0000002278787210 */ /* 0x000fc60007f7e0ff */
[----:B------:R-:W-:Y:S01]  /*78e0*/  FFMA R139, R186, UR21, R121 ;  /* 0x00000015ba8b7c23 */ /* 0x000fe20008000079 */
[----:B------:R-:W-:Y:S01]  /*78f0*/  BSSY B1, `(.L_x_109) ;  /* 0x000000c000017945 */ /* 0x000fe20003800000 */
[----:B------:R-:W-:-:S03]  /*7900*/  IMAD.WIDE.U32 R108, R34, 0x7, R108 ;  /* 0x00000007226c7825 */ /* 0x000fc600078e006c */
[----:B------:R0:W-:Y:S01]  /*7910*/  @P5 STG.E desc[UR16][R126.64+0x20], R139 ;  /* 0x0000208b7e005986 */ /* 0x0001e2000c101910 */
[----:B------:R-:W-:Y:S01]  /*7920*/  ISETP.GT.AND P5, PT, R0, 0x51, P2 ;  /* 0x000000510000780c */ /* 0x000fe200017a4270 */
[----:B------:R-:W-:Y:S01]  /*7930*/  IMAD.X R121, R134, 0x1, R35, P3 ;  /* 0x0000000186797824 */ /* 0x000fe200018e0623 */
[----:B------:R-:W-:Y:S02]  /*7940*/  IADD3 R137, P3, R120, R32, RZ ;  /* 0x0000002078897210 */ /* 0x000fe40007f7e0ff */
[----:B------:R-:W-:-:S03]  /*7950*/  IADD3 R134, P6, R24, R132, RZ ;  /* 0x0000008418867210 */ /* 0x000fc60007fde0ff */
[----:B------:R-:W-:Y:S01]  /*7960*/  IMAD.X R138, R121, 0x1, R31, P3 ;  /* 0x00000001798a7824 */ /* 0x000fe200018e061f */
[----:B------:R-:W-:Y:S02]  /*7970*/  LEA R132, P3, R137, UR10, 0x2 ;  /* 0x0000000a89847c11 */ /* 0x000fe4000f8610ff */
[----:B------:R-:W-:-:S03]  /*7980*/  IADD3.X R135, R25, R3, R133, P6, !PT ;  /* 0x0000000319877210 */ /* 0x000fc600037fe485 */
[----:B0-----:R-:W-:Y:S08]  /*7990*/  @!P5 BRA `(.L_x_110) ;  /* 0x000000000004d947 */ /* 0x001ff00003800000 */
[----:B------:R0:W5:Y:S02]  /*79a0*/  LDG.E.LTC128B R37, desc[UR16][R124.64+0x20] ;  /* 0x000020107c257981 */ /* 0x000164000c1e1920 */
.L_x_110:
[----:B------:R-:W-:Y:S05]  /*79b0*/  BSYNC B1 ;  /* 0x0000000000017941 */ /* 0x000fea0003800000 */
.L_x_109:
[----:B-----5:R-:W-:Y:S01]  /*79c0*/  FMUL R136, R37, UR22 ;  /* 0x0000001625887c20 */ /* 0x020fe20008400000 */
[----:B------:R-:W-:Y:S01]  /*79d0*/  LEA.HI.X R133, R137, UR11, R138, 0x2, P3 ;  /* 0x0000000b89857c11 */ /* 0x000fe200098f148a */
[----:B------:R-:W-:Y:S01]  /*79e0*/  BSSY B1, `(.L_x_111) ;  /* 0x0000008000017945 */ /* 0x000fe20003800000 */
[----:B------:R-:W-:Y:S01]  /*79f0*/  ISETP.GT.AND P3, PT, R0, 0x58, P1 ;  /* 0x000000580000780c */ /* 0x000fe20000f64270 */
[----:B------:R-:W-:Y:S01]  /*7a00*/  FFMA R185, R185, UR21, R136 ;  /* 0x00000015b9b97c23 */ /* 0x000fe20008000088 */
[----:B------:R-:W-:-:S04]  /*7a10*/  IADD3 R108, P6, R108, R34, RZ ;  /* 0x000000226c6c7210 */ /* 0x000fc80007fde0ff */
[----:B------:R0:W-:Y:S01]  /*7a20*/  @P5 STG.E desc[UR16][R128.64+0x20], R185 ;  /* 0x000020b980005986 */ /* 0x0001e2000c101910 */
[----:B------:R-:W-:-:S06]  /*7a30*/  IADD3.X R109, R35, R227, R109, P6, !PT ;  /* 0x000000e3236d7210 */ /* 0x000fcc00037fe46d */
[----:B------:R-:W-:Y:S05]  /*7a40*/  @!P3 BRA `(.L_x_112) ;  /* 0x000000000004b947 */ /* 0x000fea0003800000 */
[----:B------:R0:W5:Y:S02]  /*7a50*/  LDG.E.LTC128B R37, desc[UR16][R122.64] ;  /* 0x000000107a257981 */ /* 0x000164000c1e1920 */
.L_x_112:
[----:B------:R-:W-:Y:S05]  /*7a60*/  BSYNC B1 ;  /* 0x0000000000017941 */ /* 0x000fea0003800000 */
.L_x_111:
        /* <DEDUP_REMOVED lines=15> */
.L_x_114:
[----:B------:R-:W-:Y:S05]  /*7b60*/  BSYNC B1 ;  /* 0x0000000000017941 */ /* 0x000fea0003800000 */
.L_x_113:
        /* <DEDUP_REMOVED lines=11> */
.L_x_116:
[----:B------:R-:W-:Y:S05]  /*7c20*/  BSYNC B1 ;  /* 0x0000000000017941 */ /* 0x000fea0003800000 */
.L_x_115:
        /* <DEDUP_REMOVED lines=11> */
.L_x_118:
[----:B------:R-:W-:Y:S05]  /*7ce0*/  BSYNC B1 ;  /* 0x0000000000017941 */ /* 0x000fea0003800000 */
.L_x_117:
[----:B-----5:R-:W-:Y:S01]  /*7cf0*/  FMUL R136, R37, UR22 ;  /* 0x0000001625887c20 */ /* 0x020fe20008400000 */
[----:B------:R-:W-:Y:S01]  /*7d00*/  IMAD.IADD R137, R227, 0x1, R121 ;  /* 0x00000001e3897824 */ /* 0x000fe200078e0279 */
[----:B------:R-:W-:Y:S01]  /*7d10*/  IADD3 R121, P5, R32, R120, RZ ;  /* 0x0000007820797210 */ /* 0x000fe20007fbe0ff */
[----:B------:R-:W-:Y:S01]  /*7d20*/  BSSY B1, `(.L_x_119) ;  /* 0x000000f000017945 */ /* 0x000fe20003800000 */
[----:B------:R-:W-:Y:S01]  /*7d30*/  FFMA R181, R181, UR21, R136 ;  /* 0x00000015b5b57c23 */ /* 0x000fe20008000088 */
[----:B------:R-:W-:Y:S02]  /*7d40*/  IADD3 R136, P6, R120, R34, RZ ;  /* 0x0000002278887210 */ /* 0x000fe40007fde0ff */
[----:B------:R-:W-:Y:S02]  /*7d50*/  IADD3.X R144, R137, R31, RZ, P5, !PT ;  /* 0x0000001f89907210 */ /* 0x000fe40002ffe4ff */
[----:B------:R1:W-:Y:S01]  /*7d60*/  @P3 STG.E desc[UR16][R132.64+0x20], R181 ;  /* 0x000020b584003986 */ /* 0x0003e2000c101910 */
[----:B------:R-:W-:Y:S01]  /*7d70*/  LEA R142, P3, R121, UR10, 0x2 ;  /* 0x0000000a798e7c11 */ /* 0x000fe2000f8610ff */
[----:B------:R-:W-:Y:S01]  /*7d80*/  IMAD.X R137, R137, 0x1, R35, P6 ;  /* 0x0000000189897824 */ /* 0x000fe200030e0623 */
[----:B------:R-:W-:-:S02]  /*7d90*/  IADD3 R140, P5, R27, R122, RZ ;  /* 0x0000007a1b8c7210 */ /* 0x000fc40007fbe0ff */
[----:B------:R-:W-:Y:S02]  /*7da0*/  LEA.HI.X R143, R121, UR11, R144, 0x2, P3 ;  /* 0x0000000b798f7c11 */ /* 0x000fe400098f1490 */
[----:B------:R-:W-:Y:S01]  /*7db0*/  ISETP.GT.AND P3, PT, R0, 0x60, P1 ;  /* 0x000000600000780c */ /* 0x000fe20000f64270 */
[----:B0-----:R-:W-:Y:S01]  /*7dc0*/  IMAD.X R141, R36, 0x1, R123, P5 ;  /* 0x00000001248d7824 */ /* 0x001fe200028e067b */
[----:B------:R-:W-:-:S05]  /*7dd0*/  IADD3 R144, P5, R136, R32, RZ ;  /* 0x0000002088907210 */ /* 0x000fca0007fbe0ff */
[----:B------:R-:W-:-:S06]  /*7de0*/  IMAD.X R145, R137, 0x1, R31, P5 ;  /* 0x0000000189917824 */ /* 0x000fcc00028e061f */
[----:B-1----:R-:W-:Y:S05]  /*7df0*/  @!P3 BRA `(.L_x_120) ;  /* 0x000000000004b947 */ /* 0x002fea0003800000 */
[----:B------:R0:W5:Y:S02]  /*7e00*/  LDG.E.LTC128B R37, desc[UR16][R142.64] ;  /* 0x000000108e257981 */ /* 0x000164000c1e1920 */
.L_x_120:
[----:B------:R-:W-:Y:S05]  /*7e10*/  BSYNC B1 ;  /* 0x0000000000017941 */ /* 0x000fea0003800000 */
.L_x_119:
[----:B-----5:R-:W-:Y:S01]  /*7e20*/  FMUL R121, R37, UR22 ;  /* 0x0000001625797c20 */ /* 0x020fe20008400000 */
[----:B------:R-:W-:Y:S01]  /*7e30*/  LEA R120, P5, R144, UR10, 0x2 ;  /* 0x0000000a90787c11 */ /* 0x000fe2000f8a10ff */
[----:B------:R-:W-:Y:S01]  /*7e40*/  IMAD.WIDE.U32 R118, R34, 0x7, R118 ;  /* 0x0000000722767825 */ /* 0x000fe200078e0076 */
[----:B------:R-:W-:Y:S03]  /*7e50*/  BSSY B1, `(.L_x_121) ;  /* 0x000000b000017945 */ /* 0x000fe60003800000 */
[----:B------:R-:W-:Y:S01]  /*7e60*/  FFMA R147, R180, UR21, R121 ;  /* 0x00000015b4937c23 */ /* 0x000fe20008000079 */
[----:B------:R-:W-:Y:S01]  /*7e70*/  LEA.HI.X R121, R144, UR11, R145, 0x2, P5 ;  /* 0x0000000b90797c11 */ /* 0x000fe2000a8f1491 */
[----:B0-----:R-:W-:Y:S01]  /*7e80*/  IMAD.WIDE.U32 R142, R34, 0x7, R108 ;  /* 0x00000007228e7825 */ /* 0x001fe200078e006c */
[----:B------:R-:W-:Y:S02]  /*7e90*/  IADD3 R108, P5, R118, R34, RZ ;  /* 0x00000022766c7210 */ /* 0x000fe40007fbe0ff */
[----:B------:R0:W-:Y:S01]  /*7ea0*/  @P3 STG.E desc[UR16][R140.64], R147 ;  /* 0x000000938c003986 */ /* 0x0001e2000c101910 */
[----:B------:R-:W-:-:S02]  /*7eb0*/  ISETP.GT.AND P3, PT, R0, 0x61, P1 ;  /* 0x000000610000780c */ /* 0x000fc40000f64270 */
[----:B------:R-:W-:Y:S02]  /*7ec0*/  IADD3 R118, P6, R142, R34, RZ ;  /* 0x000000228e767210 */ /* 0x000fe40007fde0ff */
[----:B------:R-:W-:-:S09]  /*7ed0*/  IADD3.X R109, R35, R227, R119, P5, !PT ;  /* 0x000000e3236d7210 */ /* 0x000fd20002ffe477 */
[----:B0-----:R-:W-:Y:S05]  /*7ee0*/  @!P3 BRA `(.L_x_122) ;  /* 0x000000000004b947 */ /* 0x001fea0003800000 */
[----:B------:R0:W5:Y:S02]  /*7ef0*/  LDG.E.LTC128B R37, desc[UR16][R120.64] ;  /* 0x0000001078257981 */ /* 0x000164000c1e1920 */
.L_x_122:
[----:B------:R-:W-:Y:S05]  /*7f00*/  BSYNC B1 ;  /* 0x0000000000017941 */ /* 0x000fea0003800000 */
.L_x_121:
[----:B0-----:R-:W-:Y:S01]  /*7f10*/  IMAD.WIDE.U32 R120, R26, R34, R108 ;  /* 0x000000221a787225 */ /* 0x001fe200078e006c */
[----:B------:R-:W-:-:S03]  /*7f20*/  IADD3.X R119, R35, R227, R143, P6, !PT ;  /* 0x000000e323777210 */ /* 0x000fc600037fe48f */
[----:B-----5:R-:W-:Y:S01]  /*7f30*/  FMUL R146, R37, UR22 ;  /* 0x0000001625927c20 */ /* 0x020fe20008400000 */
[----:B------:R-:W-:Y:S01]  /*7f40*/  BSSY B1, `(.L_x_123) ;  /* 0x0000015000017945 */ /* 0x000fe20003800000 */
[----:B------:R-:W-:Y:S01]  /*7f50*/  IADD3 R120, P5, R24, R120, RZ ;  /* 0x0000007818787210 */ /* 0x000fe20007fbe0ff */
[----:B------:R-:W-:-:S04]  /*7f60*/  IMAD.WIDE.U32 R142, R26, R34, R118 ;  /* 0x000000221a8e7225 */ /* 0x000fc800078e0076 */
[----:B------:R-:W-:Y:S01]  /*7f70*/  FFMA R179, R179, UR21, R146 ;  /* 0x00000015b3b37c23 */ /* 0x000fe20008000092 */
[----:B------:R-:W-:Y:S02]  /*7f80*/  IADD3.X R121, R25, R3, R121, P5, !PT ;  /* 0x0000000319797210 */ /* 0x000fe40002ffe479 */
[----:B------:R-:W-:Y:S01]  /*7f90*/  IADD3 R144, P5, R24, R142, RZ ;  /* 0x0000008e18907210 */ /* 0x000fe20007fbe0ff */
[----:B------:R-:W-:-:S03]  /*7fa0*/  IMAD.WIDE.U32 R120, R4, UR23, R120 ;  /* 0x0000001704787c25 */ /* 0x000fc6000f8e0078 */
[----:B------:R-:W-:Y:S02]  /*7fb0*/  IADD3.X R145, R25, R3, R143, P5, !PT ;  /* 0x0000000319917210 */ /* 0x000fe40002ffe48f */
[----:B------:R-:W-:Y:S01]  /*7fc0*/  IADD3 R121, R121, UR6, RZ ;  /* 0x0000000679797c10 */ /* 0x000fe2000fffe0ff */
[----:B------:R-:W-:Y:S01]  /*7fd0*/  IMAD.WIDE.U32 R144, R4, UR23, R144 ;  /* 0x0000001704907c25 */ /* 0x000fe2000f8e0090 */
[----:B------:R-:W-:-:S03]  /*7fe0*/  LEA R142, P5, R120, UR10, 0x2 ;  /* 0x0000000a788e7c11 */ /* 0x000fc6000f8a10ff */
[----:B------:R-:W-:Y:S01]  /*7ff0*/  VIADD R145, R145, UR6 ;  /* 0x0000000691917c36 */ /* 0x000fe20008000000 */
[----:B------:R-:W-:Y:S02]  /*8000*/  LEA.HI.X R143, R120, UR11, R121, 0x2, P5 ;  /* 0x0000000b788f7c11 */ /* 0x000fe4000a8f1479 */
[----:B------:R-:W-:Y:S02]  /*8010*/  IADD3 R120, P5, R27, R132, RZ ;  /* 0x000000841b787210 */ /* 0x000fe40007fbe0ff */
[----:B------:R-:W-:-:S03]  /*8020*/  LEA R146, P6, R144, UR10, 0x2 ;  /* 0x0000000a90927c11 */ /* 0x000fc6000f8c10ff */
[----:B------:R-:W-:Y:S01]  /*8030*/  IMAD.X R121, R36, 0x1, R133, P5 ;  /* 0x0000000124797824 */ /* 0x000fe200028e0685 */
[----:B------:R-:W-:Y:S02]  /*8040*/  ISETP.GT.AND P5, PT, R0, 0x60, P2 ;  /* 0x000000600000780c */ /* 0x000fe400017a4270 */
[----:B------:R-:W-:Y:S02]  /*8050*/  LEA.HI.X R147, R144, UR11, R145, 0x2, P6 ;  /* 0x0000000b90937c11 */ /* 0x000fe4000b0f1491 */
[----:B------:R0:W-:Y:S09]  /*8060*/  @P3 STG.E desc[UR16][R120.64], R179 ;  /* 0x000000b378003986 */ /* 0x0001f2000c101910 */
[----:B------:R-:W-:Y:S05]  /*8070*/  @!P5 BRA `(.L_x_124) ;  /* 0x000000000004d947 */ /* 0x000fea0003800000 */
[----:B------:R1:W5:Y:S02]  /*8080*/  LDG.E.LTC128B R37, desc[UR16][R142.64+0x20] ;  /* 0x000020108e257981 */ /* 0x000364000c1e1920 */
.L_x_124:
[----:B------:R-:W-:Y:S05]  /*8090*/  BSYNC B1 ;  /* 0x0000000000017941 */ /* 0x000fea0003800000 */
.L_x_123:
[----:B-----5:R-:W-:Y:S01]  /*80a0*/  FMUL R145, R37, UR22 ;  /* 0x0000001625917c20 */ /* 0x020fe20008400000 */
[----:B------:R-:W-:Y:S01]  /*80b0*/  ISETP.GT.AND P3, PT, R0, 0x61, P2 ;  /* 0x000000610000780c */ /* 0x000fe20001764270 */
[----:B------:R-:W-:Y:S02]  /*80c0*/  BSSY B1, `(.L_x_125) ;  /* 0x0000005000017945 */ /* 0x000fe40003800000 */
[----:B------:R-:W-:-:S05]  /*80d0*/  FFMA R145, R178, UR21, R145 ;  /* 0x00000015b2917c23 */ /* 0x000fca0008000091 */
[----:B------:R0:W-:Y:S05]  /*80e0*/  @P5 STG.E desc[UR16][R140.64+0x20], R145 ;  /* 0x000020918c005986 */ /* 0x0001ea000c101910 */
[----:B------:R-:W-:Y:S05]  /*80f0*/  @!P3 BRA `(.L_x_126) ;  /* 0x000000000004b947 */ /* 0x000fea0003800000 */
[----:B------:R0:W5:Y:S02]  /*8100*/  LDG.E.LTC128B R37, desc[UR16][R146.64+0x20] ;  /* 0x0000201092257981 */ /* 0x000164000c1e1920 */
.L_x_126:
[----:B------:R-:W-:Y:S05]  /*8110*/  BSYNC B1 ;  /* 0x0000000000017941 */ /* 0x000fea0003800000 */
.L_x_125:
[----:B-----5:R-:W-:Y:S01]  /*8120*/  FMUL R144, R37, UR22 ;  /* 0x0000001625907c20 */ /* 0x020fe20008400000 */
[C---:B------:R-:W-:Y:S01]  /*8130*/  IMAD.WIDE.U32 R108, R34.reuse, 0x7, R108 ;  /* 0x00000007226c7825 */ /* 0x040fe200078e006c */
[----:B------:R-:W-:Y:S03]  /*8140*/  BSSY B1, `(.L_x_127) ;  /* 0x000000e000017945 */ /* 0x000fe60003800000 */
[----:B------:R-:W-:Y:S01]  /*8150*/  FFMA R177, R177, UR21, R144 ;  /* 0x00000015b1b17c23 */ /* 0x000fe20008000090 */
[----:B------:R-:W-:-:S04]  /*8160*/  IMAD.WIDE.U32 R136, R34, 0x7, R136 ;  /* 0x0000000722887825 */ /* 0x000fc800078e0088 */
[----:B------:R0:W-:Y:S01]  /*8170*/  @P3 STG.E desc[UR16][R120.64+0x20], R177 ;  /* 0x000020b178003986 */ /* 0x0001e2000c101910 */
[----:B------:R-:W-:Y:S01]  /*8180*/  IADD3 R150, P3, R108, R34, RZ ;  /* 0x000000226c967210 */ /* 0x000fe20007f7e0ff */
[----:B------:R-:W-:-:S03]  /*8190*/  IMAD.IADD R149, R227, 0x1, R137 ;  /* 0x00000001e3957824 */ /* 0x000fc600078e0289 */
[----:B------:R-:W-:Y:S02]  /*81a0*/  IADD3.X R151, R35, R227, R109, P3, !PT ;  /* 0x000000e323977210 */ /* 0x000fe40001ffe46d */
[----:B------:R-:W-:Y:S02]  /*81b0*/  ISETP.GT.AND P3, PT, R0, 0x68, P1 ;  /* 0x000000680000780c */ /* 0x000fe40000f64270 */
[----:B------:R-:W-:-:S04]  /*81c0*/  IADD3 R109, P5, R32, R136, RZ ;  /* 0x00000088206d7210 */ /* 0x000fc80007fbe0ff */
[----:B------:R-:W-:Y:S02]  /*81d0*/  IADD3.X R144, R149, R31, RZ, P5, !PT ;  /* 0x0000001f95907210 */ /* 0x000fe40002ffe4ff */
[----:B------:R-:W-:-:S04]  /*81e0*/  LEA R108, P5, R109, UR10, 0x2 ;  /* 0x0000000a6d6c7c11 */ /* 0x000fc8000f8a10ff */
[----:B------:R-:W-:Y:S01]  /*81f0*/  LEA.HI.X R109, R109, UR11, R144, 0x2, P5 ;  /* 0x0000000b6d6d7c11 */ /* 0x000fe2000a8f1490 */
[----:B0-----:R-:W-:Y:S08]  /*8200*/  @!P3 BRA `(.L_x_128) ;  /* 0x000000000004b947 */ /* 0x001ff00003800000 */
[----:B------:R0:W5:Y:S02]  /*8210*/  LDG.E.LTC128B R37, desc[UR16][R108.64] ;  /* 0x000000106c257981 */ /* 0x000164000c1e1920 */
.L_x_128:
[----:B------:R-:W-:Y:S05]  /*8220*/  BSYNC B1 ;  /* 0x0000000000017941 */ /* 0x000fea0003800000 */
.L_x_127:
[-C--:B------:R-:W-:Y:S01]  /*8230*/  IADD3 R148, P5, R136, R34.reuse, RZ ;  /* 0x0000002288947210 */ /* 0x080fe20007fbe0ff */
[----:B0-----:R-:W-:Y:S01]  /*8240*/  IMAD.WIDE.U32 R108, R26, R34, R150 ;  /* 0x000000221a6c7225 */ /* 0x001fe200078e0096 */
[----:B------:R-:W-:Y:S03]  /*8250*/  BSSY B1, `(.L_x_129) ;  /* 0x0000013000017945 */ /* 0x000fe60003800000 */
[----:B------:R-:W-:Y:S01]  /*8260*/  IMAD.X R149, R149, 0x1, R35, P5 ;  /* 0x0000000195957824 */ /* 0x000fe200028e0623 */
[----:B------:R-:W-:Y:S01]  /*8270*/  IADD3 R144, P6, R24, R108, RZ ;  /* 0x0000006c18907210 */ /* 0x000fe20007fde0ff */
[----:B------:R-:W-:Y:S01]  /*8280*/  IMAD.WIDE.U32 R118, R34, 0x7, R118 ;  /* 0x0000000722767825 */ /* 0x000fe200078e0076 */
[----:B------:R-:W-:Y:S02]  /*8290*/  IADD3 R108, P5, R148, R32, RZ ;  /* 0x00000020946c7210 */ /* 0x000fe40007fbe0ff */
[----:B------:R-:W-:-:S02]  /*82a0*/  IADD3.X R145, R25, R3, R109, P6, !PT ;  /* 0x0000000319917210 */ /* 0x000fc400037fe46d */
[----:B------:R-:W-:Y:S01]  /*82b0*/  IADD3 R118, P6, R118, R34, RZ ;  /* 0x0000002276767210 */ /* 0x000fe20007fde0ff */
[----:B------:R-:W-:Y:S01]  /*82c0*/  IMAD.X R109, R149, 0x1, R31, P5 ;  /* 0x00000001956d7824 */ /* 0x000fe200028e061f */
[C---:B------:R-:W-:Y:S02]  /*82d0*/  LEA R136, P5, R108.reuse, UR10, 0x2 ;  /* 0x0000000a6c887c11 */ /* 0x040fe4000f8a10ff */
[----:B------:R-:W-:Y:S02]  /*82e0*/  IADD3.X R119, R35, R227, R119, P6, !PT ;  /* 0x000000e323777210 */ /* 0x000fe400037fe477 */
[----:B------:R-:W-:Y:S01]  /*82f0*/  LEA.HI.X R137, R108, UR11, R109, 0x2, P5 ;  /* 0x0000000b6c897c11 */ /* 0x000fe2000a8f146d */
[----:B-----5:R-:W-:Y:S01]  /*8300*/  FMUL R109, R37, UR22 ;  /* 0x00000016256d7c20 */ /* 0x020fe20008400000 */
[----:B------:R-:W-:-:S03]  /*8310*/  IADD3 R108, P5, R27, R140, RZ ;  /* 0x0000008c1b6c7210 */ /* 0x000fc60007fbe0ff */
[----:B------:R-:W-:Y:S02]  /*8320*/  FFMA R155, R176, UR21, R109 ;  /* 0x00000015b09b7c23 */ /* 0x000fe4000800006d */
[----:B------:R-:W-:Y:S01]  /*8330*/  IMAD.X R109, R36, 0x1, R141, P5 ;  /* 0x00000001246d7824 */ /* 0x000fe200028e068d */
[----:B------:R-:W-:-:S04]  /*8340*/  ISETP.GT.AND P5, PT, R0, 0x69, P1 ;  /* 0x000000690000780c */ /* 0x000fc80000fa4270 */
[----:B------:R0:W-:Y:S09]  /*8350*/  @P3 STG.E desc[UR16][R108.64], R155 ;  /* 0x0000009b6c003986 */ /* 0x0001f2000c101910 */
[----:B------:R-:W-:Y:S05]  /*8360*/  @!P5 BRA `(.L_x_130) ;  /* 0x000000000004d947 */ /* 0x000fea0003800000 */
[----:B------:R0:W5:Y:S02]  /*8370*/  LDG.E.LTC128B R37, desc[UR16][R136.64] ;  /* 0x0000001088257981 */ /* 0x000164000c1e1920 */
.L_x_130:
[----:B------:R-:W-:Y:S05]  /*8380*/  BSYNC B1 ;  /* 0x0000000000017941 */ /* 0x000fea0003800000 */
.L_x_129:
[----:B0-----:R-:W-:-:S04]  /*8390*/  IMAD.WIDE.U32 R154, R26, R34, R118 ;  /* 0x000000221a9a7225 */ /* 0x001fc800078e0076 */
[----:B-----5:R-:W-:Y:S01]  /*83a0*/  FMUL R176, R37, UR22 ;  /* 0x0000001625b07c20 */ /* 0x020fe20008400000 */
[----:B------:R-:W-:Y:S01]  /*83b0*/  BSSY B1, `(.L_x_131) ;  /* 0x0000012000017945 */ /* 0x000fe20003800000 */
[----:B------:R-:W-:Y:S01]  /*83c0*/  IMAD.WIDE.U32 R136, R4, UR23, R144 ;  /* 0x0000001704887c25 */ /* 0x000fe2000f8e0090 */
[----:B------:R-:W-:-:S03]  /*83d0*/  IADD3 R154, P3, R24, R154, RZ ;  /* 0x0000009a189a7210 */ /* 0x000fc60007f7e0ff */
[----:B------:R-:W-:Y:S01]  /*83e0*/  FFMA R175, R175, UR21, R176 ;  /* 0x00000015afaf7c23 */ /* 0x000fe200080000b0 */
[----:B------:R-:W-:Y:S02]  /*83f0*/  IADD3.X R155, R25, R3, R155, P3, !PT ;  /* 0x00000003199b7210 */ /* 0x000fe40001ffe49b */
[----:B------:R-:W-:Y:S02]  /*8400*/  IADD3 R137, R137, UR6, RZ ;  /* 0x0000000689897c10 */ /* 0x000fe4000fffe0ff */
[----:B------:R-:W-:Y:S01]  /*8410*/  LEA R144, P3, R136, UR10, 0x2 ;  /* 0x0000000a88907c11 */ /* 0x000fe2000f8610ff */
[----:B------:R-:W-:-:S03]  /*8420*/  IMAD.WIDE.U32 R154, R4, UR23, R154 ;  /* 0x00000017049a7c25 */ /* 0x000fc6000f8e009a */
[----:B------:R-:W-:Y:S01]  /*8430*/  LEA.HI.X R145, R136, UR11, R137, 0x2, P3 ;  /* 0x0000000b88917c11 */ /* 0x000fe200098f1489 */
[----:B------:R-:W-:Y:S01]  /*8440*/  VIADD R155, R155, UR6 ;  /* 0x000000069b9b7c36 */ /* 0x000fe20008000000 */
        /* <DEDUP_REMOVED lines=8> */
.L_x_132:
[----:B------:R-:W-:Y:S05]  /*84d0*/  BSYNC B1 ;  /* 0x0000000000017941 */ /* 0x000fea0003800000 */
.L_x_131:
[----:B-----5:R-:W-:Y:S01]  /*84e0*/  FMUL R155, R37, UR22 ;  /* 0x00000016259b7c20 */ /* 0x020fe20008400000 */
[----:B------:R-:W-:Y:S01]  /*84f0*/  ISETP.GT.AND P5, PT, R0, 0x69, P2 ;  /* 0x000000690000780c */ /* 0x000fe200017a4270 */
[----:B------:R-:W-:Y:S02]  /*8500*/  BSSY B1, `(.L_x_133) ;  /* 0x0000005000017945 */ /* 0x000fe40003800000 */
[----:B------:R-:W-:-:S05]  /*8510*/  FFMA R155, R174, UR21, R155 ;  /* 0x00000015ae9b7c23 */ /* 0x000fca000800009b */
[----:B------:R0:W-:Y:S05]  /*8520*/  @P3 STG.E desc[UR16][R108.64+0x20], R155 ;  /* 0x0000209b6c003986 */ /* 0x0001ea000c101910 */
[----:B------:R-:W-:Y:S05]  /*8530*/  @!P5 BRA `(.L_x_134) ;  /* 0x000000000004d947 */ /* 0x000fea0003800000 */
[----:B------:R0:W5:Y:S02]  /*8540*/  LDG.E.LTC128B R37, desc[UR16][R176.64+0x20] ;  /* 0x00002010b0257981 */ /* 0x000164000c1e1920 */
.L_x_134:
[----:B------:R-:W-:Y:S05]  /*8550*/  BSYNC B1 ;  /* 0x0000000000017941 */ /* 0x000fea0003800000 */
.L_x_133:
[----:B------:R-:W-:-:S04]  /*8560*/  IMAD.WIDE.U32 R150, R34, 0x7, R150 ;  /* 0x0000000722967825 */ /* 0x000fc800078e0096 */
[----:B-----5:R-:W-:Y:S01]  /*8570*/  FMUL R154, R37, UR22 ;  /* 0x00000016259a7c20 */ /* 0x020fe20008400000 */
[----:B------:R-:W-:Y:S01]  /*8580*/  BSSY B1, `(.L_x_135) ;  /* 0x000000e000017945 */ /* 0x000fe20003800000 */
[----:B------:R-:W-:Y:S01]  /*8590*/  IMAD.WIDE.U32 R148, R34, 0x7, R148 ;  /* 0x0000000722947825 */ /* 0x000fe200078e0094 */
[----:B------:R-:W-:-:S03]  /*85a0*/  IADD3 R178, P3, R150, R34, RZ ;  /* 0x0000002296b27210 */ /* 0x000fc60007f7e0ff */
[----:B------:R-:W-:Y:S01]  /*85b0*/  FFMA R173, R173, UR21, R154 ;  /* 0x00000015adad7c23 */ /* 0x000fe2000800009a */
[----:B0-----:R-:W-:Y:S01]  /*85c0*/  IMAD.IADD R175, R227, 0x1, R149 ;  /* 0x00000001e3af7824 */ /* 0x001fe200078e0295 */
[----:B------:R-:W-:Y:S02]  /*85d0*/  IADD3.X R179, R35, R227, R151, P3, !PT ;  /* 0x000000e323b37210 */ /* 0x000fe40001ffe497 */
[----:B------:R-:W-:Y:S01]  /*85e0*/  ISETP.GT.AND P3, PT, R0, 0x70, P1 ;  /* 0x000000700000780c */ /* 0x000fe20000f64270 */
[----:B------:R0:W-:Y:S01]  /*85f0*/  @P5 STG.E desc[UR16][R136.64+0x20], R173 ;  /* 0x000020ad88005986 */ /* 0x0001e2000c101910 */
[----:B------:R-:W-:-:S04]  /*8600*/  IADD3 R151, P5, R32, R148, RZ ;  /* 0x0000009420977210 */ /* 0x000fc80007fbe0ff */
[----:B------:R-:W-:Y:S02]  /*8610*/  IADD3.X R154, R175, R31, RZ, P5, !PT ;  /* 0x0000001faf9a7210 */ /* 0x000fe40002ffe4ff */
[----:B------:R-:W-:-:S04]  /*8620*/  LEA R150, P5, R151, UR10, 0x2 ;  /* 0x0000000a97967c11 */ /* 0x000fc8000f8a10ff */
[----:B------:R-:W-:Y:S01]  /*8630*/  LEA.HI.X R151, R151, UR11, R154, 0x2, P5 ;  /* 0x0000000b97977c11 */ /* 0x000fe2000a8f149a */
[----:B0-----:R-:W-:Y:S08]  /*8640*/  @!P3 BRA `(.L_x_136) ;  /* 0x000000000004b947 */ /* 0x001ff00003800000 */
[----:B------:R0:W5:Y:S02]  /*8650*/  LDG.E.LTC128B R37, desc[UR16][R150.64] ;  /* 0x0000001096257981 */ /* 0x000164000c1e1920 */
.L_x_136:
[----:B------:R-:W-:Y:S05]  /*8660*/  BSYNC B1 ;  /* 0x0000000000017941 */ /* 0x000fea0003800000 */
.L_x_135:
[-C--:B------:R-:W-:Y:S01]  /*8670*/  IADD3 R174, P5, R148, R34.reuse, RZ ;  /* 0x0000002294ae7210 */ /* 0x080fe20007fbe0ff */
[----:B------:R-:W-:Y:S01]  /*8680*/  IMAD.WIDE.U32 R148, R26, R34, R178 ;  /* 0x000000221a947225 */ /* 0x000fe200078e00b2 */
        /* <DEDUP_REMOVED lines=8> */
[C---:B0-----:R-:W-:Y:S02]  /*8710*/  LEA R150, P5, R148.reuse, UR10, 0x2 ;  /* 0x0000000a94967c11 */ /* 0x041fe4000f8a10ff */
        /* <DEDUP_REMOVED lines=10> */
.L_x_138:
[----:B------:R-:W-:Y:S05]  /*87c0*/  BSYNC B1 ;  /* 0x0000000000017941 */ /* 0x000fea0003800000 */
.L_x_137:
[----:B0-----:R-:W-:-:S04]  /*87d0*/  IMAD.WIDE.U32 R172, R26, R34, R118 ;  /* 0x000000221aac7225 */ /* 0x001fc800078e0076 */
[----:B-----5:R-:W-:Y:S01]  /*87e0*/  FMUL R180, R37, UR22 ;  /* 0x0000001625b47c20 */ /* 0x020fe20008400000 */
[----:B------:R-:W-:Y:S01]  /*87f0*/  ISETP.GT.AND P6, PT, R0, 0x70, P2 ;  /* 0x000000700000780c */ /* 0x000fe200017c4270 */
        /* <DEDUP_REMOVED lines=10> */
[----:B------:R-:W-:-:S05]  /*88a0*/  IADD3 R150, P3, R27, R136, RZ ;  /* 0x000000881b967210 */ /* 0x000fca0007f7e0ff */
[----:B------:R-:W-:Y:S01]  /*88b0*/  IMAD.X R151, R36, 0x1, R137, P3 ;  /* 0x0000000124977824 */ /* 0x000fe200018e0689 */
[----:B------:R-:W-:-:S04]  /*88c0*/  LEA R180, P3, R172, UR10, 0x2 ;  /* 0x0000000aacb47c11 */ /* 0x000fc8000f8610ff */
[----:B------:R0:W-:Y:S01]  /*88d0*/  @P5 STG.E desc[UR16][R150.64], R183 ;  /* 0x000000b796005986 */ /* 0x0001e2000c101910 */
[----:B------:R-:W-:Y:S01]  /*88e0*/  LEA.HI.X R181, R172, UR11, R171, 0x2, P3 ;  /* 0x0000000bacb57c11 */ /* 0x000fe200098f14ab */
[----:B------:R-:W-:Y:S07]  /*88f0*/  @!P6 BRA `(.L_x_140) ;  /* 0x000000000004e947 */ /* 0x000fee0003800000 */
[----:B------:R0:W5:Y:S02]  /*8900*/  LDG.E.LTC128B R37, desc[UR16][R154.64+0x20] ;  /* 0x000020109a257981 */ /* 0x000164000c1e1920 */
.L_x_140:
[----:B------:R-:W-:Y:S05]  /*8910*/  BSYNC B1 ;  /* 0x0000000000017941 */ /* 0x000fea0003800000 */
.L_x_139:
[----:B-----5:R-:W-:Y:S01]  /*8920*/  FMUL R33, R37, UR22 ;  /* 0x0000001625217c20 */ /* 0x020fe20008400000 */
[----:B------:R-:W-:Y:S01]  /*8930*/  IMAD.WIDE.U32 R178, R34, 0x7, R178 ;  /* 0x0000000722b27825 */ /* 0x000fe200078e00b2 */
[----:B------:R-:W-:Y:S03]  /*8940*/  BSSY B1, `(.L_x_141) ;  /* 0x0000010000017945 */ /* 0x000fe60003800000 */
[----:B------:R-:W-:Y:S01]  /*8950*/  FFMA R173, R170, UR21, R33 ;  /* 0x00000015aaad7c23 */ /* 0x000fe20008000021 */
[----:B------:R-:W-:Y:S01]  /*8960*/  IMAD.WIDE.U32 R118, R34, 0x7, R118 ;  /* 0x0000000722767825 */ /* 0x000fe200078e0076 */
[----:B------:R-:W-:-:S03]  /*8970*/  IADD3 R170, P3, R178, R34, RZ ;  /* 0x00000022b2aa7210 */ /* 0x000fc60007f7e0ff */
[----:B------:R-:W-:Y:S01]  /*8980*/  IMAD.WIDE.U32 R174, R34, 0x7, R174 ;  /* 0x0000000722ae7825 */ /* 0x000fe200078e00ae */
[CC--:B------:R-:W-:Y:S01]  /*8990*/  IADD3.X R171, R35.reuse, R227.reuse, R179, P3, !PT ;  /* 0x000000e323ab7210 */ /* 0x0c0fe20001ffe4b3 */
[----:B------:R0:W-:Y:S01]  /*89a0*/  @P6 STG.E desc[UR16][R148.64+0x20], R173 ;  /* 0x000020ad94006986 */ /* 0x0001e2000c101910 */
[-C--:B------:R-:W-:Y:S02]  /*89b0*/  IADD3 R118, P3, R118, R34.reuse, RZ ;  /* 0x0000002276767210 */ /* 0x080fe40007f7e0ff */
[C---:B------:R-:W-:Y:S02]  /*89c0*/  IADD3 R33, P5, P6, R32.reuse, R34, R174 ;  /* 0x0000002220217210 */ /* 0x040fe40007ebe0ae */
[----:B------:R-:W-:Y:S01]  /*89d0*/  IADD3.X R119, R35, R227, R119, P3, !PT ;  /* 0x000000e323777210 */ /* 0x000fe20001ffe477 */
[----:B------:R-:W-:Y:S01]  /*89e0*/  IMAD.IADD R227, R227, 0x1, R175 ;  /* 0x00000001e3e37824 */ /* 0x000fe200078e02af */
[----:B------:R-:W-:-:S04]  /*89f0*/  IADD3 R32, P3, R32, R174, RZ ;  /* 0x000000ae20207210 */ /* 0x000fc80007f7e0ff */
[----:B------:R-:W-:Y:S02]  /*8a00*/  IADD3.X R172, R31, R35, R227, P5, P6 ;  /* 0x000000231fac7210 */ /* 0x000fe40002fec4e3 */
[----:B------:R-:W-:-:S13]  /*8a10*/  ISETP.GT.AND P5, PT, R0, 0x71, P2 ;  /* 0x000000710000780c */ /* 0x000fda00017a4270 */
[----:B0-----:R-:W-:Y:S05]  /*8a20*/  @!P5 BRA `(.L_x_142) ;  /* 0x000000000004d947 */ /* 0x001fea0003800000 */
[----:B------:R0:W5:Y:S02]  /*8a30*/  LDG.E.LTC128B R37, desc[UR16][R180.64+0x20] ;  /* 0x00002010b4257981 */ /* 0x000164000c1e1920 */
.L_x_142:
[----:B------:R-:W-:Y:S05]  /*8a40*/  BSYNC B1 ;  /* 0x0000000000017941 */ /* 0x000fea0003800000 */
.L_x_141:
[----:B-----5:R-:W-:Y:S01]  /*8a50*/  FMUL R30, R37, UR22 ;  /* 0x00000016251e7c20 */ /* 0x020fe20008400000 */
[----:B------:R-:W-:Y:S01]  /*8a60*/  IADD3.X R31, R227, R31, RZ, P3, !PT ;  /* 0x0000001fe31f7210 */ /* 0x000fe20001ffe4ff */
[----:B------:R-:W-:Y:S01]  /*8a70*/  BSSY B1, `(.L_x_143) ;  /* 0x000000a000017945 */ /* 0x000fe20003800000 */
[----:B------:R-:W-:-:S04]  /*8a80*/  IMAD.WIDE.U32 R170, R26, R34, R170 ;  /* 0x000000221aaa7225 */ /* 0x000fc800078e00aa */
[----:B------:R-:W-:Y:S01]  /*8a90*/  FFMA R169, R169, UR21, R30 ;  /* 0x00000015a9a97c23 */ /* 0x000fe2000800001e */
[----:B------:R-:W-:Y:S01]  /*8aa0*/  LEA R30, P3, R32, UR10, 0x2 ;  /* 0x0000000a201e7c11 */ /* 0x000fe2000f8610ff */
[----:B------:R-:W-:-:S03]  /*8ab0*/  IMAD.WIDE.U32 R118, R26, R34, R118 ;  /* 0x000000221a767225 */ /* 0x000fc600078e0076 */
[----:B------:R0:W-:Y:S01]  /*8ac0*/  @P5 STG.E desc[UR16][R150.64+0x20], R169 ;  /* 0x000020a996005986 */ /* 0x0001e2000c101910 */
[----:B------:R-:W-:Y:S02]  /*8ad0*/  ISETP.GT.AND P5, PT, R0, 0x78, P1 ;  /* 0x000000780000780c */ /* 0x000fe40000fa4270 */
[----:B------:R-:W-:-:S11]  /*8ae0*/  LEA.HI.X R31, R32, UR11, R31, 0x2, P3 ;  /* 0x0000000b201f7c11 */ /* 0x000fd600098f141f */
[----:B0-----:R-:W-:Y:S05]  /*8af0*/  @!P5 BRA `(.L_x_144) ;  /* 0x000000000004d947 */ /* 0x001fea0003800000 */
[----:B------:R0:W5:Y:S02]  /*8b00*/  LDG.E.LTC128B R37, desc[UR16][R30.64] ;  /* 0x000000101e257981 */ /* 0x000164000c1e1920 */
.L_x_144:
[----:B------:R-:W-:Y:S05]  /*8b10*/  BSYNC B1 ;  /* 0x0000000000017941 */ /* 0x000fea0003800000 */
.L_x_143:
[----:B------:R-:W-:Y:S01]  /*8b20*/  IADD3 R26, P6, R27, R148, RZ ;  /* 0x000000941b1a7210 */ /* 0x000fe20007fde0ff */
[----:B-----5:R-:W-:Y:S01]  /*8b30*/  FMUL R169, R37, UR22 ;  /* 0x0000001625a97c20 */ /* 0x020fe20008400000 */
[----:B0-----:R-:W-:Y:S01]  /*8b40*/  IADD3 R30, P3, R27, R150, RZ ;  /* 0x000000961b1e7210 */ /* 0x001fe20007f7e0ff */
[----:B------:R-:W-:Y:S01]  /*8b50*/  BSSY B1, `(.L_x_145) ;  /* 0x000000e000017945 */ /* 0x000fe20003800000 */
[----:B------:R-:W-:Y:S01]  /*8b60*/  ISETP.GT.AND P1, PT, R0, 0x79, P1 ;  /* 0x000000790000780c */ /* 0x000fe20000f24270 */
[----:B------:R-:W-:Y:S02]  /*8b70*/  IMAD.X R27, R36, 0x1, R149, P6 ;  /* 0x00000001241b7824 */ /* 0x000fe400030e0695 */
[----:B------:R-:W-:Y:S01]  /*8b80*/  FFMA R169, R168, UR21, R169 ;  /* 0x00000015a8a97c23 */ /* 0x000fe200080000a9 */
[----:B------:R-:W-:-:S04]  /*8b90*/  LEA R32, P6, R33, UR10, 0x2 ;  /* 0x0000000a21207c11 */ /* 0x000fc8000f8c10ff */
[----:B------:R0:W-:Y:S01]  /*8ba0*/  @P5 STG.E desc[UR16][R26.64], R169 ;  /* 0x000000a91a005986 */ /* 0x0001e2000c101910 */
[----:B------:R-:W-:Y:S02]  /*8bb0*/  LEA.HI.X R33, R33, UR11, R172, 0x2, P6 ;  /* 0x0000000b21217c11 */ /* 0x000fe4000b0f14ac */
[----:B------:R-:W-:-:S04]  /*8bc0*/  IADD3 R34, P6, R24, R170, RZ ;  /* 0x000000aa18227210 */ /* 0x000fc80007fde0ff */
[----:B------:R-:W-:Y:S02]  /*8bd0*/  IADD3.X R35, R25, R3, R171, P6, !PT ;  /* 0x0000000319237210 */ /* 0x000fe400037fe4ab */
[----:B------:R-:W-:Y:S01]  /*8be0*/  IADD3 R24, P6, R24, R118, RZ ;  /* 0x0000007618187210 */ /* 0x000fe20007fde0ff */
[----:B------:R-:W-:-:S03]  /*8bf0*/  IMAD.WIDE.U32 R34, R4, UR23, R34 ;  /* 0x0000001704227c25 */ /* 0x000fc6000f8e0022 */
[----:B------:R-:W-:Y:S01]  /*8c00*/  IADD3.X R25, R25, R3, R119, P6, !PT ;  /* 0x0000000319197210 */ /* 0x000fe200037fe477 */
[----:B0-----:R-:W-:Y:S08]  /*8c10*/  @!P1 BRA `(.L_x_146) ;  /* 0x0000000000049947 */ /* 0x001ff00003800000 */
[----:B------:R0:W5:Y:S02]  /*8c20*/  LDG.E.LTC128B R37, desc[UR16][R32.64] ;  /* 0x0000001020257981 */ /* 0x000164000c1e1920 */
.L_x_146:
[----:B------:R-:W-:Y:S05]  /*8c30*/  BSYNC B1 ;  /* 0x0000000000017941 */ /* 0x000fea0003800000 */
.L_x_145:
[----:B-----5:R-:W-:Y:S01]  /*8c40*/  FMUL R118, R37, UR22 ;  /* 0x0000001625767c20 */ /* 0x020fe20008400000 */
[----:B------:R-:W-:Y:S01]  /*8c50*/  IMAD.X R31, R36, 0x1, R151, P3 ;  /* 0x00000001241f7824 */ /* 0x000fe200018e0697 */
[----:B------:R-:W-:Y:S01]  /*8c60*/  ISETP.GT.AND P3, PT, R0, 0x78, P2 ;  /* 0x000000780000780c */ /* 0x000fe20001764270 */
[----:B------:R-:W-:Y:S02]  /*8c70*/  VIADD R3, R35, UR6 ;  /* 0x0000000623037c36 */ /* 0x000fe40008000000 */
[----:B------:R-:W-:Y:S01]  /*8c80*/  FFMA R167, R167, UR21, R118 ;  /* 0x00000015a7a77c23 */ /* 0x000fe20008000076 */
[----:B0-----:R-:W-:Y:S01]  /*8c90*/  LEA R32, P5, R34, UR10, 0x2 ;  /* 0x0000000a22207c11 */ /* 0x001fe2000f8a10ff */
[----:B------:R-:W-:Y:S01]  /*8ca0*/  BSSY B1, `(.L_x_147) ;  /* 0x0000006000017945 */ /* 0x000fe20003800000 */
[----:B------:R-:W-:Y:S02]  /*8cb0*/  IMAD.WIDE.U32 R24, R4, UR23, R24 ;  /* 0x0000001704187c25 */ /* 0x000fe4000f8e0018 */
[----:B------:R0:W-:Y:S01]  /*8cc0*/  @P1 STG.E desc[UR16][R30.64], R167 ;  /* 0x000000a71e001986 */ /* 0x0001e2000c101910 */
[----:B------:R-:W-:-:S04]  /*8cd0*/  LEA.HI.X R33, R34, UR11, R3, 0x2, P5 ;  /* 0x0000000b22217c11 */ /* 0x000fc8000a8f1403 */
[----:B------:R-:W-:Y:S05]  /*8ce0*/  @!P3 BRA `(.L_x_148) ;  /* 0x000000000004b947 */ /* 0x000fea0003800000 */
[----:B------:R0:W5:Y:S02]  /*8cf0*/  LDG.E.LTC128B R37, desc[UR16][R32.64+0x20] ;  /* 0x0000201020257981 */ /* 0x000164000c1e1920 */
.L_x_148:
[----:B------:R-:W-:Y:S05]  /*8d00*/  BSYNC B1 ;  /* 0x0000000000017941 */ /* 0x000fea0003800000 */
.L_x_147:
[----:B-----5:R-:W-:Y:S01]  /*8d10*/  FMUL R3, R37, UR22 ;  /* 0x0000001625037c20 */ /* 0x020fe20008400000 */
[----:B------:R-:W-:Y:S01]  /*8d20*/  ISETP.GT.AND P2, PT, R0, 0x79, P2 ;  /* 0x000000790000780c */ /* 0x000fe20001744270 */
[----:B------:R-:W-:Y:S01]  /*8d30*/  BSSY B1, `(.L_x_149) ;  /* 0x0000009000017945 */ /* 0x000fe20003800000 */
[----:B------:R-:W-:Y:S01]  /*8d40*/  IADD3 R25, R25, UR6, RZ ;  /* 0x0000000619197c10 */ /* 0x000fe2000fffe0ff */
[----:B------:R-:W-:Y:S01]  /*8d50*/  FFMA R3, R166, UR21, R3 ;  /* 0x00000015a6037c23 */ /* 0x000fe20008000003 */
[----:B------:R-:W-:Y:S02]  /*8d60*/  LEA R34, P5, R24, UR10, 0x2 ;  /* 0x0000000a18227c11 */ /* 0x000fe4000f8a10ff */
[----:B------:R-:W-:Y:S02]  /*8d70*/  ISETP.GT.AND P1, PT, R2, 0x80, PT ;  /* 0x000000800200780c */ /* 0x000fe40003f24270 */
[----:B------:R0:W-:Y:S01]  /*8d80*/  @P3 STG.E desc[UR16][R26.64+0x20], R3 ;  /* 0x000020031a003986 */ /* 0x0001e2000c101910 */
[----:B------:R-:W-:-:S04]  /*8d90*/  LEA.HI.X R35, R24, UR11, R25, 0x2, P5 ;  /* 0x0000000b18237c11 */ /* 0x000fc8000a8f1419 */
[----:B------:R-:W-:Y:S06]  /*8da0*/  @!P2 BRA `(.L_x_150) ;  /* 0x000000000004a947 */ /* 0x000fec0003800000 */
[----:B------:R0:W5:Y:S02]  /*8db0*/  LDG.E.LTC128B R37, desc[UR16][R34.64+0x20] ;  /* 0x0000201022257981 */ /* 0x000164000c1e1920 */
.L_x_150:
[----:B------:R-:W-:Y:S05]  /*8dc0*/  BSYNC B1 ;  /* 0x0000000000017941 */ /* 0x000fea0003800000 */
.L_x_149:
[----:B-----5:R-:W-:Y:S01]  /*8dd0*/  FMUL R4, R37, UR22 ;  /* 0x0000001625047c20 */ /* 0x020fe20008400000 */
[----:B------:R-:W-:Y:S01]  /*8de0*/  ISETP.GT.AND P3, PT, R0, RZ, P1 ;  /* 0x000000ff0000720c */ /* 0x000fe20000f64270 */
[----:B------:R-:W-:Y:S02]  /*8df0*/  BSSY B1, `(.L_x_151) ;  /* 0x0000005000017945 */ /* 0x000fe40003800000 */
[----:B------:R-:W-:-:S05]  /*8e00*/  FFMA R165, R165, UR21, R4 ;  /* 0x00000015a5a57c23 */ /* 0x000fca0008000004 */
[----:B------:R0:W-:Y:S05]  /*8e10*/  @P2 STG.E desc[UR16][R30.64+0x20], R165 ;  /* 0x000020a51e002986 */ /* 0x0001ea000c101910 */
[----:B------:R-:W-:Y:S05]  /*8e20*/  @!P3 BRA `(.L_x_152) ;  /* 0x000000000004b947 */ /* 0x000fea0003800000 */
[----:B------:R0:W5:Y:S02]  /*8e30*/  LDG.E.LTC128B R37, desc[UR16][R38.64+0x200] ;  /* 0x0002001026257981 */ /* 0x000164000c1e1920 */
.L_x_152:
[----:B------:R-:W-:Y:S05]  /*8e40*/  BSYNC B1 ;  /* 0x0000000000017941 */ /* 0x000fea0003800000 */
.L_x_151:
[----:B0----5:R-:W-:Y:S01]  /*8e50*/  FMUL R3, R37, UR22 ;  /* 0x0000001625037c20 */ /* 0x021fe20008400000 */
[----:B------:R-:W-:Y:S01]  /*8e60*/  ISETP.GT.AND P5, PT, R0, 0x1, P1 ;  /* 0x000000010000780c */ /* 0x000fe20000fa4270 */
[----:B------:R-:W-:Y:S01]  /*8e70*/  BSSY B1, `(.L_x_153) ;  /* 0x0000006000017945 */ /* 0x000fe20003800000 */
[----:B------:R-:W-:Y:S01]  /*8e80*/  ISETP.GT.AND P2, PT, R2, 0x88, PT ;  /* 0x000000880200780c */ /* 0x000fe20003f44270 */
[----:B------:R-:W-:-:S05]  /*8e90*/  FFMA R3, R164, UR21, R3 ;  /* 0x00000015a4037c23 */ /* 0x000fca0008000003 */
[----:B------:R0:W-:Y:S05]  /*8ea0*/  @P3 STG.E desc[UR16][R28.64+0x200], R3 ;  /* 0x000200031c003986 */ /* 0x0001ea000c101910 */
[----:B------:R-:W-:Y:S05]  /*8eb0*/  @!P5 BRA `(.L_x_154) ;  /* 0x000000000004d947 */ /* 0x000fea0003800000 */
[----:B------:R0:W5:Y:S02]  /*8ec0*/  LDG.E.LTC128B R37, desc[UR16][R42.64+0x200] ;  /* 0x000200102a257981 */ /* 0x000164000c1e1920 */
.L_x_154:
[----:B------:R-:W-:Y:S05]  /*8ed0*/  BSYNC B1 ;  /* 0x0000000000017941 */ /* 0x000fea0003800000 */
.L_x_153:
[----:B-----5:R-:W-:Y:S01]  /*8ee0*/  FMUL R2, R37, UR22 ;  /* 0x0000001625027c20 */ /* 0x020fe20008400000 */
[----:B------:R-:W-:Y:S01]  /*8ef0*/  ISETP.GT.AND P3, PT, R0, RZ, P2 ;  /* 0x000000ff0000720c */ /* 0x000fe20001764270 */
[----:B------:R-:W-:Y:S02]  /*8f00*/  BSSY B1, `(.L_x_155) ;  /* 0x0000005000017945 */ /* 0x000fe40003800000 */
[----:B------:R-:W-:-:S05]  /*8f10*/  FFMA R163, R163, UR21, R2 ;  /* 0x00000015a3a37c23 */ /* 0x000fca0008000002 */
[----:B------:R0:W-:Y:S05]  /*8f20*/  @P5 STG.E desc[UR16][R40.64+0x200], R163 ;  /* 0x000200a328005986 */ /* 0x0001ea000c101910 */
[----:B------:R-:W-:Y:S05]  /*8f30*/  @!P3 BRA `(.L_x_156) ;  /* 0x000000000004b947 */ /* 0x000fea0003800000 */
[----:B------:R0:W5:Y:S02]  /*8f40*/  LDG.E.LTC128B R37, desc[UR16][R38.64+0x220] ;  /* 0x0002201026257981 */ /* 0x000164000c1e1920 */
.L_x_156:
[----:B------:R-:W-:Y:S05]  /*8f50*/  BSYNC B1 ;  /* 0x0000000000017941 */ /* 0x000fea0003800000 */
.L_x_155:
[----:B0----5:R-:W-:Y:S01]  /*8f60*/  FMUL R3, R37, UR22 ;  /* 0x0000001625037c20 */ /* 0x021fe20008400000 */
[----:B------:R-:W-:Y:S01]  /*8f70*/  ISETP.GT.AND P5, PT, R0, 0x1, P2 ;  /* 0x000000010000780c */ /* 0x000fe200017a4270 */
[----:B------:R-:W-:Y:S02]  /*8f80*/  BSSY B1, `(.L_x_157) ;  /* 0x0000005000017945 */ /* 0x000fe40003800000 */
[----:B------:R-:W-:-:S05]  /*8f90*/  FFMA R3, R162, UR21, R3 ;  /* 0x00000015a2037c23 */ /* 0x000fca0008000003 */
[----:B------:R0:W-:Y:S05]  /*8fa0*/  @P3 STG.E desc[UR16][R28.64+0x220], R3 ;  /* 0x000220031c003986 */ /* 0x0001ea000c101910 */
[----:B------:R-:W-:Y:S05]  /*8fb0*/  @!P5 BRA `(.L_x_158) ;  /* 0x000000000004d947 */ /* 0x000fea0003800000 */
[----:B------:R0:W5:Y:S02]  /*8fc0*/  LDG.E.LTC128B R37, desc[UR16][R42.64+0x220] ;  /* 0x000220102a257981 */ /* 0x000164000c1e1920 */
.L_x_158:
[----:B------:R-:W-:Y:S05]  /*8fd0*/  BSYNC B1 ;  /* 0x0000000000017941 */ /* 0x000fea0003800000 */
.L_x_157:
[----:B-----5:R-:W-:Y:S01]  /*8fe0*/  FMUL R2, R37, UR22 ;  /* 0x0000001625027c20 */ /* 0x020fe20008400000 */
[----:B------:R-:W-:Y:S01]  /*8ff0*/  ISETP.GT.AND P3, PT, R0, 0x8, P1 ;  /* 0x000000080000780c */ /* 0x000fe20000f64270 */
[----:B------:R-:W-:Y:S02]  /*9000*/  BSSY B1, `(.L_x_159) ;  /* 0x0000005000017945 */ /* 0x000fe40003800000 */
[----:B------:R-:W-:-:S05]  /*9010*/  FFMA R161, R161, UR21, R2 ;  /* 0x00000015a1a17c23 */ /* 0x000fca0008000002 */
[----:B------:R0:W-:Y:S05]  /*9020*/  @P5 STG.E desc[UR16][R40.64+0x220], R161 ;  /* 0x000220a128005986 */ /* 0x0001ea000c101910 */
[----:B------:R-:W-:Y:S05]  /*9030*/  @!P3 BRA `(.L_x_160) ;  /* 0x000000000004b947 */ /* 0x000fea0003800000 */
[----:B------:R0:W5:Y:S02]  /*9040*/  LDG.E.LTC128B R37, desc[UR16][R48.64+0x200] ;  /* 0x0002001030257981 */ /* 0x000164000c1e1920 */
.L_x_160:
[----:B------:R-:W-:Y:S05]  /*9050*/  BSYNC B1 ;  /* 0x0000000000017941 */ /* 0x000fea0003800000 */
.L_x_159:
[----:B0----5:R-:W-:Y:S01]  /*9060*/  FMUL R3, R37, UR22 ;  /* 0x0000001625037c20 */ /* 0x021fe20008400000 */
[----:B------:R-:W-:Y:S01]  /*9070*/  ISETP.GT.AND P5, PT, R0, 0x9, P1 ;  /* 0x000000090000780c */ /* 0x000fe20000fa4270 */
[----:B------:R-:W-:Y:S02]  /*9080*/  BSSY B1, `(.L_x_161) ;  /* 0x0000005000017945 */ /* 0x000fe40003800000 */
[----:B------:R-:W-:-:S05]  /*9090*/  FFMA R3, R160, UR21, R3 ;  /* 0x00000015a0037c23 */ /* 0x000fca0008000003 */
[----:B------:R0:W-:Y:S05]  /*90a0*/  @P3 STG.E desc[UR16][R44.64+0x200], R3 ;  /* 0x000200032c003986 */ /* 0x0001ea000c101910 */
[----:B------:R-:W-:Y:S05]  /*90b0*/  @!P5 BRA `(.L_x_162) ;  /* 0x000000000004d947 */ /* 0x000fea0003800000 */
[----:B------:R0:W5:Y:S02]  /*90c0*/  LDG.E.LTC128B R37, desc[UR16][R50.64+0x200] ;  /* 0x0002001032257981 */ /* 0x000164000c1e1920 */
.L_x_162:
[----:B------:R-:W-:Y:S05]  /*90d0*/  BSYNC B1 ;  /* 0x0000000000017941 */ /* 0x000fea0003800000 */
.L_x_161:
[----:B-----5:R-:W-:Y:S01]  /*90e0*/  FMUL R2, R37, UR22 ;  /* 0x0000001625027c20 */ /* 0x020fe20008400000 */
[----:B------:R-:W-:Y:S01]  /*90f0*/  ISETP.GT.AND P3, PT, R0, 0x8, P2 ;  /* 0x000000080000780c */ /* 0x000fe20001764270 */
[----:B------:R-:W-:Y:S02]  /*9100*/  BSSY B1, `(.L_x_163) ;  /* 0x0000005000017945 */ /* 0x000fe40003800000 */
[----:B------:R-:W-:-:S05]  /*9110*/  FFMA R159, R159, UR21, R2 ;  /* 0x000000159f9f7c23 */ /* 0x000fca0008000002 */
[----:B------:R0:W-:Y:S05]  /*9120*/  @P5 STG.E desc[UR16][R46.64+0x200], R159 ;  /* 0x0002009f2e005986 */ /* 0x0001ea000c101910 */
[----:B------:R-:W-:Y:S05]  /*9130*/  @!P3 BRA `(.L_x_164) ;  /* 0x000000000004b947 */ /* 0x000fea0003800000 */
[----:B------:R0:W5:Y:S02]  /*9140*/  LDG.E.LTC128B R37, desc[UR16][R48.64+0x220] ;  /* 0x0002201030257981 */ /* 0x000164000c1e1920 */
.L_x_164:
[----:B------:R-:W-:Y:S05]  /*9150*/  BSYNC B1 ;  /* 0x0000000000017941 */ /* 0x000fea0003800000 */
.L_x_163:
[----:B0----5:R-:W-:Y:S01]  /*9160*/  FMUL R3, R37, UR22 ;  /* 0x0000001625037c20 */ /* 0x021fe20008400000 */
[----:B------:R-:W-:Y:S01]  /*9170*/  ISETP.GT.AND P5, PT, R0, 0x9, P2 ;  /* 0x000000090000780c */ /* 0x000fe200017a4270 */
[----:B------:R-:W-:Y:S02]  /*9180*/  BSSY B1, `(.L_x_165) ;  /* 0x0000005000017945 */ /* 0x000fe40003800000 */
[----:B------:R-:W-:-:S05]  /*9190*/  FFMA R3, R158, UR21, R3 ;  /* 0x000000159e037c23 */ /* 0x000fca0008000003 */
[----:B------:R0:W-:Y:S05]  /*91a0*/  @P3 STG.E desc[UR16][R44.64+0x220], R3 ;  /* 0x000220032c003986 */ /* 0x0001ea000c101910 */
[----:B------:R-:W-:Y:S05]  /*91b0*/  @!P5 BRA `(.L_x_166) ;  /* 0x000000000004d947 */ /* 0x000fea0003800000 */
[----:B------:R0:W5:Y:S02]  /*91c0*/  LDG.E.LTC128B R37, desc[UR16][R50.64+0x220] ;  /* 0x0002201032257981 */ /* 0x000164000c1e1920 */
.L_x_166:
[----:B------:R-:W-:Y:S05]  /*91d0*/  BSYNC B1 ;  /* 0x0000000000017941 */ /* 0x000fea0003800000 */
.L_x_165:
[----:B-----5:R-:W-:Y:S01]  /*91e0*/  FMUL R2, R37, UR22 ;  /* 0x0000001625027c20 */ /* 0x020fe20008400000 */
[----:B------:R-:W-:Y:S01]  /*91f0*/  ISETP.GT.AND P3, PT, R0, 0x10, P1 ;  /* 0x000000100000780c */ /* 0x000fe20000f64270 */
[----:B------:R-:W-:Y:S02]  /*9200*/  BSSY B1, `(.L_x_167) ;  /* 0x0000005000017945 */ /* 0x000fe40003800000 */
[----:B------:R-:W-:-:S05]  /*9210*/  FFMA R157, R157, UR21, R2 ;  /* 0x000000159d9d7c23 */ /* 0x000fca0008000002 */
[----:B------:R0:W-:Y:S05]  /*9220*/  @P5 STG.E desc[UR16][R46.64+0x220], R157 ;  /* 0x0002209d2e005986 */ /* 0x0001ea000c101910 */
[----:B------:R-:W-:Y:S05]  /*9230*/  @!P3 BRA `(.L_x_168) ;  /* 0x000000000004b947 */ /* 0x000fea0003800000 */
[----:B------:R0:W5:Y:S02]  /*9240*/  LDG.E.LTC128B R37, desc[UR16][R54.64+0x200] ;  /* 0x0002001036257981 */ /* 0x000164000c1e1920 */
.L_x_168:
[----:B------:R-:W-:Y:S05]  /*9250*/  BSYNC B1 ;  /* 0x0000000000017941 */ /* 0x000fea0003800000 */
.L_x_167:
[----:B0----5:R-:W-:Y:S01]  /*9260*/  FMUL R3, R37, UR22 ;  /* 0x0000001625037c20 */ /* 0x021fe20008400000 */
[----:B------:R-:W-:Y:S01]  /*9270*/  ISETP.GT.AND P5, PT, R0, 0x11, P1 ;  /* 0x000000110000780c */ /* 0x000fe20000fa4270 */
[----:B------:R-:W-:Y:S02]  /*9280*/  BSSY B1, `(.L_x_169) ;  /* 0x0000005000017945 */ /* 0x000fe40003800000 */
[----:B------:R-:W-:-:S05]  /*9290*/  FFMA R3, R156, UR21, R3 ;  /* 0x000000159c037c23 */ /* 0x000fca0008000003 */
[----:B------:R0:W-:Y:S05]  /*92a0*/  @P3 STG.E desc[UR16][R52.64+0x200], R3 ;  /* 0x0002000334003986 */ /* 0x0001ea000c101910 */
[----:B------:R-:W-:Y:S05]  /*92b0*/  @!P5 BRA `(.L_x_170) ;  /* 0x000000000004d947 */ /* 0x000fea0003800000 */
[----:B------:R0:W5:Y:S02]  /*92c0*/  LDG.E.LTC128B R37, desc[UR16][R58.64+0x200] ;  /* 0x000200103a257981 */ /* 0x000164000c1e1920 */
.L_x_170:
[----:B------:R-:W-:Y:S05]  /*92d0*/  BSYNC B1 ;  /* 0x0000000000017941 */ /* 0x000fea0003800000 */
.L_x_169:
[----:B-----5:R-:W-:Y:S01]  /*92e0*/  FMUL R2, R37, UR22 ;  /* 0x0000001625027c20 */ /* 0x020fe20008400000 */
[----:B------:R-:W-:Y:S01]  /*92f0*/  ISETP.GT.AND P3, PT, R0, 0x10, P2 ;  /* 0x000000100000780c */ /* 0x000fe20001764270 */
[----:B------:R-:W-:Y:S02]  /*9300*/  BSSY B1, `(.L_x_171) ;  /* 0x0000005000017945 */ /* 0x000fe40003800000 */
[----:B------:R-:W-:-:S05]  /*9310*/  FFMA R23, R23, UR21, R2 ;  /* 0x0000001517177c23 */ /* 0x000fca0008000002 */
[----:B------:R0:W-:Y:S05]  /*9320*/  @P5 STG.E desc[UR16][R56.64+0x200], R23 ;  /* 0x0002001738005986 */ /* 0x0001ea000c101910 */
[----:B------:R-:W-:Y:S05]  /*9330*/  @!P3 BRA `(.L_x_172) ;  /* 0x000000000004b947 */ /* 0x000fea0003800000 */
[----:B------:R0:W5:Y:S02]  /*9340*/  LDG.E.LTC128B R37, desc[UR16][R54.64+0x220] ;  /* 0x0002201036257981 */ /* 0x000164000c1e1920 */
.L_x_172:
[----:B------:R-:W-:Y:S05]  /*9350*/  BSYNC B1 ;  /* 0x0000000000017941 */ /* 0x000fea0003800000 */
.L_x_171:
[----:B0----5:R-:W-:Y:S01]  /*9360*/  FMUL R3, R37, UR22 ;  /* 0x0000001625037c20 */ /* 0x021fe20008400000 */
[----:B------:R-:W-:Y:S01]  /*9370*/  ISETP.GT.AND P5, PT, R0, 0x11, P2 ;  /* 0x000000110000780c */ /* 0x000fe200017a4270 */
[----:B------:R-:W-:Y:S02]  /*9380*/  BSSY B1, `(.L_x_173) ;  /* 0x0000005000017945 */ /* 0x000fe40003800000 */
[----:B------:R-:W-:-:S05]  /*9390*/  FFMA R3, R22, UR21, R3 ;  /* 0x0000001516037c23 */ /* 0x000fca0008000003 */
[----:B------:R0:W-:Y:S05]  /*93a0*/  @P3 STG.E desc[UR16][R52.64+0x220], R3 ;  /* 0x0002200334003986 */ /* 0x0001ea000c101910 */
[----:B------:R-:W-:Y:S05]  /*93b0*/  @!P5 BRA `(.L_x_174) ;  /* 0x000000000004d947 */ /* 0x000fea0003800000 */
[----:B------:R0:W5:Y:S02]  /*93c0*/  LDG.E.LTC128B R37, desc[UR16][R58.64+0x220] ;  /* 0x000220103a257981 */ /* 0x000164000c1e1920 */
.L_x_174:
[----:B------:R-:W-:Y:S05]  /*93d0*/  BSYNC B1 ;  /* 0x0000000000017941 */ /* 0x000fea0003800000 */
.L_x_173:
[----:B-----5:R-:W-:Y:S01]  /*93e0*/  FMUL R2, R37, UR22 ;  /* 0x0000001625027c20 */ /* 0x020fe20008400000 */
[----:B------:R-:W-:Y:S01]  /*93f0*/  ISETP.GT.AND P3, PT, R0, 0x18, P1 ;  /* 0x000000180000780c */ /* 0x000fe20000f64270 */
[----:B------:R-:W-:Y:S02]  /*9400*/  BSSY B1, `(.L_x_175) ;  /* 0x0000005000017945 */ /* 0x000fe40003800000 */
[----:B------:R-:W-:-:S05]  /*9410*/  FFMA R21, R21, UR21, R2 ;  /* 0x0000001515157c23 */ /* 0x000fca0008000002 */
[----:B------:R0:W-:Y:S05]  /*9420*/  @P5 STG.E desc[UR16][R56.64+0x220], R21 ;  /* 0x0002201538005986 */ /* 0x0001ea000c101910 */
[----:B------:R-:W-:Y:S05]  /*9430*/  @!P3 BRA `(.L_x_176) ;  /* 0x000000000004b947 */ /* 0x000fea0003800000 */
[----:B------:R0:W5:Y:S02]  /*9440*/  LDG.E.LTC128B R37, desc[UR16][R60.64+0x200] ;  /* 0x000200103c257981 */ /* 0x000164000c1e1920 */
.L_x_176:
[----:B------:R-:W-:Y:S05]  /*9450*/  BSYNC B1 ;  /* 0x0000000000017941 */ /* 0x000fea0003800000 */
.L_x_175:
[----:B0----5:R-:W-:Y:S01]  /*9460*/  FMUL R3, R37, UR22 ;  /* 0x0000001625037c20 */ /* 0x021fe20008400000 */
[----:B------:R-:W-:Y:S01]  /*9470*/  ISETP.GT.AND P5, PT, R0, 0x19, P1 ;  /* 0x000000190000780c */ /* 0x000fe20000fa4270 */
[----:B------:R-:W-:Y:S02]  /*9480*/  BSSY B1, `(.L_x_177) ;  /* 0x0000005000017945 */ /* 0x000fe40003800000 */
[----:B------:R-:W-:-:S05]  /*9490*/  FFMA R3, R20, UR21, R3 ;  /* 0x0000001514037c23 */ /* 0x000fca0008000003 */
[----:B------:R0:W-:Y:S05]  /*94a0*/  @P3 STG.E desc[UR16][R62.64+0x200], R3 ;  /* 0x000200033e003986 */ /* 0x0001ea000c101910 */
[----:B------:R-:W-:Y:S05]  /*94b0*/  @!P5 BRA `(.L_x_178) ;  /* 0x000000000004d947 */ /* 0x000fea0003800000 */
[----:B------:R0:W5:Y:S02]  /*94c0*/  LDG.E.LTC128B R37, desc[UR16][R66.64+0x200] ;  /* 0x0002001042257981 */ /* 0x000164000c1e1920 */
.L_x_178:
[----:B------:R-:W-:Y:S05]  /*94d0*/  BSYNC B1 ;  /* 0x0000000000017941 */ /* 0x000fea0003800000 */
.L_x_177:
[----:B-----5:R-:W-:Y:S01]  /*94e0*/  FMUL R2, R37, UR22 ;  /* 0x0000001625027c20 */ /* 0x020fe20008400000 */
[----:B------:R-:W-:Y:S01]  /*94f0*/  ISETP.GT.AND P3, PT, R0, 0x18, P2 ;  /* 0x000000180000780c */ /* 0x000fe20001764270 */
[----:B------:R-:W-:Y:S02]  /*9500*/  BSSY B1, `(.L_x_179) ;  /* 0x0000005000017945 */ /* 0x000fe40003800000 */
[----:B------:R-:W-:-:S05]  /*9510*/  FFMA R19, R19, UR21, R2 ;  /* 0x0000001513137c23 */ /* 0x000fca0008000002 */
[----:B------:R0:W-:Y:S05]  /*9520*/  @P5 STG.E desc[UR16][R64.64+0x200], R19 ;  /* 0x0002001340005986 */ /* 0x0001ea000c101910 */
[----:B------:R-:W-:Y:S05]  /*9530*/  @!P3 BRA `(.L_x_180) ;  /* 0x000000000004b947 */ /* 0x000fea0003800000 */
[----:B------:R0:W5:Y:S02]  /*9540*/  LDG.E.LTC128B R37, desc[UR16][R60.64+0x220] ;  /* 0x000220103c257981 */ /* 0x000164000c1e1920 */
.L_x_180:
[----:B------:R-:W-:Y:S05]  /*9550*/  BSYNC B1 ;  /* 0x0000000000017941 */ /* 0x000fea0003800000 */
.L_x_179:
[----:B0----5:R-:W-:Y:S01]  /*9560*/  FMUL R3, R37, UR22 ;  /* 0x0000001625037c20 */ /* 0x021fe20008400000 */
[----:B------:R-:W-:Y:S01]  /*9570*/  ISETP.GT.AND P5, PT, R0, 0x19, P2 ;  /* 0x000000190000780c */ /* 0x000fe200017a4270 */
[----:B------:R-:W-:Y:S02]  /*9580*/  BSSY B1, `(.L_x_181) ;  /* 0x0000005000017945 */ /* 0x000fe40003800000 */
[----:B------:R-:W-:-:S05]  /*9590*/  FFMA R3, R18, UR21, R3 ;  /* 0x0000001512037c23 */ /* 0x000fca0008000003 */
[----:B------:R0:W-:Y:S05]  /*95a0*/  @P3 STG.E desc[UR16][R62.64+0x220], R3 ;  /* 0x000220033e003986 */ /* 0x0001ea000c101910 */
[----:B------:R-:W-:Y:S05]  /*95b0*/  @!P5 BRA `(.L_x_182) ;  /* 0x000000000004d947 */ /* 0x000fea0003800000 */
[----:B------:R0:W5:Y:S02]  /*95c0*/  LDG.E.LTC128B R37, desc[UR16][R66.64+0x220] ;  /* 0x0002201042257981 */ /* 0x000164000c1e1920 */
.L_x_182:
[----:B------:R-:W-:Y:S05]  /*95d0*/  BSYNC B1 ;  /* 0x0000000000017941 */ /* 0x000fea0003800000 */
.L_x_181:
[----:B-----5:R-:W-:Y:S01]  /*95e0*/  FMUL R2, R37, UR22 ;  /* 0x0000001625027c20 */ /* 0x020fe20008400000 */
[----:B------:R-:W-:Y:S01]  /*95f0*/  ISETP.GT.AND P3, PT, R0, 0x20, P1 ;  /* 0x000000200000780c */ /* 0x000fe20000f64270 */
[----:B------:R-:W-:Y:S02]  /*9600*/  BSSY B1, `(.L_x_183) ;  /* 0x0000005000017945 */ /* 0x000fe40003800000 */
[----:B------:R-:W-:-:S05]  /*9610*/  FFMA R17, R17, UR21, R2 ;  /* 0x0000001511117c23 */ /* 0x000fca0008000002 */
[----:B------:R0:W-:Y:S05]  /*9620*/  @P5 STG.E desc[UR16][R64.64+0x220], R17 ;  /* 0x0002201140005986 */ /* 0x0001ea000c101910 */
[----:B------:R-:W-:Y:S05]  /*9630*/  @!P3 BRA `(.L_x_184) ;  /* 0x000000000004b947 */ /* 0x000fea0003800000 */
[----:B------:R0:W5:Y:S02]  /*9640*/  LDG.E.LTC128B R37, desc[UR16][R70.64+0x200] ;  /* 0x0002001046257981 */ /* 0x000164000c1e1920 */
.L_x_184:
[----:B------:R-:W-:Y:S05]  /*9650*/  BSYNC B1 ;  /* 0x0000000000017941 */ /* 0x000fea0003800000 */
.L_x_183:
[----:B0----5:R-:W-:Y:S01]  /*9660*/  FMUL R3, R37, UR22 ;  /* 0x0000001625037c20 */ /* 0x021fe20008400000 */
[----:B------:R-:W-:Y:S01]  /*9670*/  ISETP.GT.AND P5, PT, R0, 0x21, P1 ;  /* 0x000000210000780c */ /* 0x000fe20000fa4270 */
[----:B------:R-:W-:Y:S02]  /*9680*/  BSSY B1, `(.L_x_185) ;  /* 0x0000005000017945 */ /* 0x000fe40003800000 */
[----:B------:R-:W-:-:S05]  /*9690*/  FFMA R3, R16, UR21, R3 ;  /* 0x0000001510037c23 */ /* 0x000fca0008000003 */
[----:B------:R0:W-:Y:S05]  /*96a0*/  @P3 STG.E desc[UR16][R68.64+0x200], R3 ;  /* 0x0002000344003986 */ /* 0x0001ea000c101910 */
[----:B------:R-:W-:Y:S05]  /*96b0*/  @!P5 BRA `(.L_x_186) ;  /* 0x000000000004d947 */ /* 0x000fea0003800000 */
[----:B------:R0:W5:Y:S02]  /*96c0*/  LDG.E.LTC128B R37, desc[UR16][R74.64+0x200] ;  /* 0x000200104a257981 */ /* 0x000164000c1e1920 */
.L_x_186:
[----:B------:R-:W-:Y:S05]  /*96d0*/  BSYNC B1 ;  /* 0x0000000000017941 */ /* 0x000fea0003800000 */
.L_x_185:
[----:B-----5:R-:W-:Y:S01]  /*96e0*/  FMUL R2, R37, UR22 ;  /* 0x0000001625027c20 */ /* 0x020fe20008400000 */
[----:B------:R-:W-:Y:S01]  /*96f0*/  ISETP.GT.AND P3, PT, R0, 0x20, P2 ;  /* 0x000000200000780c */ /* 0x000fe20001764270 */
[----:B------:R-:W-:Y:S02]  /*9700*/  BSSY B1, `(.L_x_187) ;  /* 0x0000005000017945 */ /* 0x000fe40003800000 */
[----:B------:R-:W-:-:S05]  /*9710*/  FFMA R15, R15, UR21, R2 ;  /* 0x000000150f0f7c23 */ /* 0x000fca0008000002 */
[----:B------:R0:W-:Y:S05]  /*9720*/  @P5 STG.E desc[UR16][R72.64+0x200], R15 ;  /* 0x0002000f48005986 */ /* 0x0001ea000c101910 */
[----:B------:R-:W-:Y:S05]  /*9730*/  @!P3 BRA `(.L_x_188) ;  /* 0x000000000004b947 */ /* 0x000fea0003800000 */
[----:B------:R0:W5:Y:S02]  /*9740*/  LDG.E.LTC128B R37, desc[UR16][R70.64+0x220] ;  /* 0x0002201046257981 */ /* 0x000164000c1e1920 */
.L_x_188:
[----:B------:R-:W-:Y:S05]  /*9750*/  BSYNC B1 ;  /* 0x0000000000017941 */ /* 0x000fea0003800000 */
.L_x_187:
[----:B0----5:R-:W-:Y:S01]  /*9760*/  FMUL R3, R37, UR22 ;  /* 0x0000001625037c20 */ /* 0x021fe20008400000 */
[----:B------:R-:W-:Y:S01]  /*9770*/  ISETP.GT.AND P5, PT, R0, 0x21, P2 ;  /* 0x000000210000780c */ /* 0x000fe200017a4270 */
[----:B------:R-:W-:Y:S02]  /*9780*/  BSSY B1, `(.L_x_189) ;  /* 0x0000005000017945 */ /* 0x000fe40003800000 */
[----:B------:R-:W-:-:S05]  /*9790*/  FFMA R3, R14, UR21, R3 ;  /* 0x000000150e037c23 */ /* 0x000fca0008000003 */
[----:B------:R0:W-:Y:S05]  /*97a0*/  @P3 STG.E desc[UR16][R68.64+0x220], R3 ;  /* 0x0002200344003986 */ /* 0x0001ea000c101910 */
[----:B------:R-:W-:Y:S05]  /*97b0*/  @!P5 BRA `(.L_x_190) ;  /* 0x000000000004d947 */ /* 0x000fea0003800000 */
[----:B------:R0:W5:Y:S02]  /*97c0*/  LDG.E.LTC128B R37, desc[UR16][R74.64+0x220] ;  /* 0x000220104a257981 */ /* 0x000164000c1e1920 */
.L_x_190:
[----:B------:R-:W-:Y:S05]  /*97d0*/  BSYNC B1 ;  /* 0x0000000000017941 */ /* 0x000fea0003800000 */
.L_x_189:
[----:B-----5:R-:W-:Y:S01]  /*97e0*/  FMUL R2, R37, UR22 ;  /* 0x0000001625027c20 */ /* 0x020fe20008400000 */
[----:B------:R-:W-:Y:S01]  /*97f0*/  ISETP.GT.AND P3, PT, R0, 0x28, P1 ;  /* 0x000000280000780c */ /* 0x000fe20000f64270 */
[----:B------:R-:W-:Y:S02]  /*9800*/  BSSY B1, `(.L_x_191) ;  /* 0x0000005000017945 */ /* 0x000fe40003800000 */
[----:B------:R-:W-:-:S05]  /*9810*/  FFMA R13, R13, UR21, R2 ;  /* 0x000000150d0d7c23 */ /* 0x000fca0008000002 */
[----:B------:R0:W-:Y:S05]  /*9820*/  @P5 STG.E desc[UR16][R72.64+0x220], R13 ;  /* 0x0002200d48005986 */ /* 0x0001ea000c101910 */
[----:B------:R-:W-:Y:S05]  /*9830*/  @!P3 BRA `(.L_x_192) ;  /* 0x000000000004b947 */ /* 0x000fea0003800000 */
[----:B------:R0:W5:Y:S02]  /*9840*/  LDG.E.LTC128B R37, desc[UR16][R88.64+0x200] ;  /* 0x0002001058257981 */ /* 0x000164000c1e1920 */
.L_x_192:
[----:B------:R-:W-:Y:S05]  /*9850*/  BSYNC B1 ;  /* 0x0000000000017941 */ /* 0x000fea0003800000 */
.L_x_191:
[----:B0----5:R-:W-:Y:S01]  /*9860*/  FMUL R3, R37, UR22 ;  /* 0x0000001625037c20 */ /* 0x021fe20008400000 */
[----:B------:R-:W-:Y:S01]  /*9870*/  ISETP.GT.AND P5, PT, R0, 0x29, P1 ;  /* 0x000000290000780c */ /* 0x000fe20000fa4270 */
[----:B------:R-:W-:Y:S02]  /*9880*/  BSSY B1, `(.L_x_193) ;  /* 0x0000005000017945 */ /* 0x000fe40003800000 */
[----:B------:R-:W-:-:S05]  /*9890*/  FFMA R3, R12, UR21, R3 ;  /* 0x000000150c037c23 */ /* 0x000fca0008000003 */
[----:B------:R0:W-:Y:S05]  /*98a0*/  @P3 STG.E desc[UR16][R82.64+0x200], R3 ;  /* 0x0002000352003986 */ /* 0x0001ea000c101910 */
[----:B------:R-:W-:Y:S05]  /*98b0*/  @!P5 BRA `(.L_x_194) ;  /* 0x000000000004d947 */ /* 0x000fea0003800000 */
[----:B------:R0:W5:Y:S02]  /*98c0*/  LDG.E.LTC128B R37, desc[UR16][R86.64+0x200] ;  /* 0x0002001056257981 */ /* 0x000164000c1e1920 */
.L_x_194:
[----:B------:R-:W-:Y:S05]  /*98d0*/  BSYNC B1 ;  /* 0x0000000000017941 */ /* 0x000fea0003800000 */
.L_x_193:
[----:B-----5:R-:W-:Y:S01]  /*98e0*/  FMUL R2, R37, UR22 ;  /* 0x0000001625027c20 */ /* 0x020fe20008400000 */
[----:B------:R-:W-:Y:S01]  /*98f0*/  ISETP.GT.AND P3, PT, R0, 0x28, P2 ;  /* 0x000000280000780c */ /* 0x000fe20001764270 */
[----:B------:R-:W-:Y:S02]  /*9900*/  BSSY B1, `(.L_x_195) ;  /* 0x0000005000017945 */ /* 0x000fe40003800000 */
[----:B------:R-:W-:-:S05]  /*9910*/  FFMA R11, R11, UR21, R2 ;  /* 0x000000150b0b7c23 */ /* 0x000fca0008000002 */
[----:B------:R0:W-:Y:S05]  /*9920*/  @P5 STG.E desc[UR16][R84.64+0x200], R11 ;  /* 0x0002000b54005986 */ /* 0x0001ea000c101910 */
[----:B------:R-:W-:Y:S05]  /*9930*/  @!P3 BRA `(.L_x_196) ;  /* 0x000000000004b947 */ /* 0x000fea0003800000 */
[----:B------:R0:W5:Y:S02]  /*9940*/  LDG.E.LTC128B R37, desc[UR16][R88.64+0x220] ;  /* 0x0002201058257981 */ /* 0x000164000c1e1920 */
.L_x_196:
[----:B------:R-:W-:Y:S05]  /*9950*/  BSYNC B1 ;  /* 0x0000000000017941 */ /* 0x000fea0003800000 */
.L_x_195:
[----:B0----5:R-:W-:Y:S01]  /*9960*/  FMUL R3, R37, UR22 ;  /* 0x0000001625037c20 */ /* 0x021fe20008400000 */
[----:B------:R-:W-:Y:S01]  /*9970*/  ISETP.GT.AND P5, PT, R0, 0x29, P2 ;  /* 0x000000290000780c */ /* 0x000fe200017a4270 */
[----:B------:R-:W-:Y:S02]  /*9980*/  BSSY B1, `(.L_x_197) ;  /* 0x0000005000017945 */ /* 0x000fe40003800000 */
[----:B------:R-:W-:-:S05]  /*9990*/  FFMA R3, R10, UR21, R3 ;  /* 0x000000150a037c23 */ /* 0x000fca0008000003 */
[----:B------:R0:W-:Y:S05]  /*99a0*/  @P3 STG.E desc[UR16][R82.64+0x220], R3 ;  /* 0x0002200352003986 */ /* 0x0001ea000c101910 */
[----:B------:R-:W-:Y:S05]  /*99b0*/  @!P5 BRA `(.L_x_198) ;  /* 0x000000000004d947 */ /* 0x000fea0003800000 */
[----:B------:R0:W5:Y:S02]  /*99c0*/  LDG.E.LTC128B R37, desc[UR16][R86.64+0x220] ;  /* 0x0002201056257981 */ /* 0x000164000c1e1920 */
.L_x_198:
[----:B------:R-:W-:Y:S05]  /*99d0*/  BSYNC B1 ;  /* 0x0000000000017941 */ /* 0x000fea0003800000 */
.L_x_197:
[----:B-----5:R-:W-:Y:S01]  /*99e0*/  FMUL R2, R37, UR22 ;  /* 0x0000001625027c20 */ /* 0x020fe20008400000 */
[----:B------:R-:W-:Y:S01]  /*99f0*/  ISETP.GT.AND P3, PT, R0, 0x30, P1 ;  /* 0x000000300000780c */ /* 0x000fe20000f64270 */
[----:B------:R-:W-:Y:S02]  /*9a00*/  BSSY B1, `(.L_x_199) ;  /* 0x0000005000017945 */ /* 0x000fe40003800000 */
[----:B------:R-:W-:-:S05]  /*9a10*/  FFMA R9, R9, UR21, R2 ;  /* 0x0000001509097c23 */ /* 0x000fca0008000002 */
[----:B------:R0:W-:Y:S05]  /*9a20*/  @P5 STG.E desc[UR16][R84.64+0x220], R9 ;  /* 0x0002200954005986 */ /* 0x0001ea000c101910 */
[----:B------:R-:W-:Y:S05]  /*9a30*/  @!P3 BRA `(.L_x_200) ;  /* 0x000000000004b947 */ /* 0x000fea0003800000 */
[----:B------:R0:W5:Y:S02]  /*9a40*/  LDG.E.LTC128B R37, desc[UR16][R94.64+0x200] ;  /* 0x000200105e257981 */ /* 0x000164000c1e1920 */
.L_x_200:
[----:B------:R-:W-:Y:S05]  /*9a50*/  BSYNC B1 ;  /* 0x0000000000017941 */ /* 0x000fea0003800000 */
.L_x_199:
[----:B0----5:R-:W-:Y:S01]  /*9a60*/  FMUL R3, R37, UR22 ;  /* 0x0000001625037c20 */ /* 0x021fe20008400000 */
[----:B------:R-:W-:Y:S01]  /*9a70*/  ISETP.GT.AND P5, PT, R0, 0x31, P1 ;  /* 0x000000310000780c */ /* 0x000fe20000fa4270 */
[----:B------:R-:W-:Y:S02]  /*9a80*/  BSSY B1, `(.L_x_201) ;  /* 0x0000005000017945 */ /* 0x000fe40003800000 */
[----:B------:R-:W-:-:S05]  /*9a90*/  FFMA R3, R8, UR21, R3 ;  /* 0x0000001508037c23 */ /* 0x000fca0008000003 */
[----:B------:R0:W-:Y:S05]  /*9aa0*/  @P3 STG.E desc[UR16][R90.64+0x200], R3 ;  /* 0x000200035a003986 */ /* 0x0001ea000c101910 */
[----:B------:R-:W-:Y:S05]  /*9ab0*/  @!P5 BRA `(.L_x_202) ;  /* 0x000000000004d947 */ /* 0x000fea0003800000 */
[----:B------:R0:W5:Y:S02]  /*9ac0*/  LDG.E.LTC128B R37, desc[UR16][R96.64+0x200] ;  /* 0x0002001060257981 */ /* 0x000164000c1e1920 */
.L_x_202:
[----:B------:R-:W-:Y:S05]  /*9ad0*/  BSYNC B1 ;  /* 0x0000000000017941 */ /* 0x000fea0003800000 */
.L_x_201:
[----:B-----5:R-:W-:Y:S01]  /*9ae0*/  FMUL R2, R37, UR22 ;  /* 0x0000001625027c20 */ /* 0x020fe20008400000 */
[----:B------:R-:W-:Y:S01]  /*9af0*/  ISETP.GT.AND P3, PT, R0, 0x30, P2 ;  /* 0x000000300000780c */ /* 0x000fe20001764270 */
[----:B------:R-:W-:Y:S02]  /*9b00*/  BSSY B1, `(.L_x_203) ;  /* 0x0000005000017945 */ /* 0x000fe40003800000 */
[----:B------:R-:W-:-:S05]  /*9b10*/  FFMA R7, R7, UR21, R2 ;  /* 0x0000001507077c23 */ /* 0x000fca0008000002 */
[----:B------:R0:W-:Y:S05]  /*9b20*/  @P5 STG.E desc[UR16][R92.64+0x200], R7 ;  /* 0x000200075c005986 */ /* 0x0001ea000c101910 */
[----:B------:R-:W-:Y:S05]  /*9b30*/  @!P3 BRA `(.L_x_204) ;  /* 0x000000000004b947 */ /* 0x000fea0003800000 */
[----:B------:R0:W5:Y:S02]  /*9b40*/  LDG.E.LTC128B R37, desc[UR16][R94.64+0x220] ;  /* 0x000220105e257981 */ /* 0x000164000c1e1920 */
.L_x_204:
[----:B------:R-:W-:Y:S05]  /*9b50*/  BSYNC B1 ;  /* 0x0000000000017941 */ /* 0x000fea0003800000 */
.L_x_203:
[----:B0----5:R-:W-:Y:S01]  /*9b60*/  FMUL R3, R37, UR22 ;  /* 0x0000001625037c20 */ /* 0x021fe20008400000 */
[----:B------:R-:W-:Y:S01]  /*9b70*/  ISETP.GT.AND P5, PT, R0, 0x31, P2 ;  /* 0x000000310000780c */ /* 0x000fe200017a4270 */
[----:B------:R-:W-:Y:S02]  /*9b80*/  BSSY B1, `(.L_x_205) ;  /* 0x0000005000017945 */ /* 0x000fe40003800000 */
[----:B------:R-:W-:-:S05]  /*9b90*/  FFMA R3, R6, UR21, R3 ;  /* 0x0000001506037c23 */ /* 0x000fca0008000003 */
[----:B------:R0:W-:Y:S05]  /*9ba0*/  @P3 STG.E desc[UR16][R90.64+0x220], R3 ;  /* 0x000220035a003986 */ /* 0x0001ea000c101910 */
[----:B------:R-:W-:Y:S05]  /*9bb0*/  @!P5 BRA `(.L_x_206) ;  /* 0x000000000004d947 */ /* 0x000fea0003800000 */
[----:B------:R0:W5:Y:S02]  /*9bc0*/  LDG.E.LTC128B R37, desc[UR16][R96.64+0x220] ;  /* 0x0002201060257981 */ /* 0x000164000c1e1920 */
.L_x_206:
[----:B------:R-:W-:Y:S05]  /*9bd0*/  BSYNC B1 ;  /* 0x0000000000017941 */ /* 0x000fea0003800000 */
.L_x_205:
[----:B-----5:R-:W-:Y:S01]  /*9be0*/  FMUL R2, R37, UR22 ;  /* 0x0000001625027c20 */ /* 0x020fe20008400000 */
[----:B------:R-:W-:Y:S01]  /*9bf0*/  ISETP.GT.AND P3, PT, R0, 0x38, P1 ;  /* 0x000000380000780c */ /* 0x000fe20000f64270 */
[----:B------:R-:W-:Y:S02]  /*9c00*/  BSSY B1, `(.L_x_207) ;  /* 0x0000005000017945 */ /* 0x000fe40003800000 */
[----:B------:R-:W-:-:S05]  /*9c10*/  FFMA R5, R5, UR21, R2 ;  /* 0x0000001505057c23 */ /* 0x000fca0008000002 */
[----:B------:R0:W-:Y:S05]  /*9c20*/  @P5 STG.E desc[UR16][R92.64+0x220], R5 ;  /* 0x000220055c005986 */ /* 0x0001ea000c101910 */
[----:B------:R-:W-:Y:S05]  /*9c30*/  @!P3 BRA `(.L_x_208) ;  /* 0x000000000004b947 */ /* 0x000fea0003800000 */
[----:B------:R0:W5:Y:S02]  /*9c40*/  LDG.E.LTC128B R37, desc[UR16][R100.64+0x200] ;  /* 0x0002001064257981 */ /* 0x000164000c1e1920 */
.L_x_208:
[----:B------:R-:W-:Y:S05]  /*9c50*/  BSYNC B1 ;  /* 0x0000000000017941 */ /* 0x000fea0003800000 */
.L_x_207:
[----:B0----5:R-:W-:Y:S01]  /*9c60*/  FMUL R3, R37, UR22 ;  /* 0x0000001625037c20 */ /* 0x021fe20008400000 */
[----:B------:R-:W-:Y:S01]  /*9c70*/  ISETP.GT.AND P5, PT, R0, 0x39, P1 ;  /* 0x000000390000780c */ /* 0x000fe20000fa4270 */
[----:B------:R-:W-:Y:S02]  /*9c80*/  BSSY B1, `(.L_x_209) ;  /* 0x0000005000017945 */ /* 0x000fe40003800000 */
[----:B------:R-:W-:-:S05]  /*9c90*/  FFMA R3, R152, UR21, R3 ;  /* 0x0000001598037c23 */ /* 0x000fca0008000003 */
[----:B------:R0:W-:Y:S05]  /*9ca0*/  @P3 STG.E desc[UR16][R78.64+0x200], R3 ;  /* 0x000200034e003986 */ /* 0x0001ea000c101910 */
[----:B------:R-:W-:Y:S05]  /*9cb0*/  @!P5 BRA `(.L_x_210) ;  /* 0x000000000004d947 */ /* 0x000fea0003800000 */
[----:B------:R0:W5:Y:S02]  /*9cc0*/  LDG.E.LTC128B R37, desc[UR16][R104.64+0x200] ;  /* 0x0002001068257981 */ /* 0x000164000c1e1920 */
.L_x_210:
[----:B------:R-:W-:Y:S05]  /*9cd0*/  BSYNC B1 ;  /* 0x0000000000017941 */ /* 0x000fea0003800000 */
.L_x_209:
[----:B-----5:R-:W-:Y:S01]  /*9ce0*/  FMUL R2, R37, UR22 ;  /* 0x0000001625027c20 */ /* 0x020fe20008400000 */
[----:B------:R-:W-:Y:S01]  /*9cf0*/  ISETP.GT.AND P3, PT, R0, 0x38, P2 ;  /* 0x000000380000780c */ /* 0x000fe20001764270 */
[----:B------:R-:W-:Y:S02]  /*9d00*/  BSSY B1, `(.L_x_211) ;  /* 0x0000005000017945 */ /* 0x000fe40003800000 */
[----:B------:R-:W-:-:S05]  /*9d10*/  FFMA R153, R153, UR21, R2 ;  /* 0x0000001599997c23 */ /* 0x000fca0008000002 */
[----:B------:R0:W-:Y:S05]  /*9d20*/  @P5 STG.E desc[UR16][R102.64+0x200], R153 ;  /* 0x0002009966005986 */ /* 0x0001ea000c101910 */
[----:B------:R-:W-:Y:S05]  /*9d30*/  @!P3 BRA `(.L_x_212) ;  /* 0x000000000004b947 */ /* 0x000fea0003800000 */
[----:B------:R0:W5:Y:S02]  /*9d40*/  LDG.E.LTC128B R37, desc[UR16][R100.64+0x220] ;  /* 0x0002201064257981 */ /* 0x000164000c1e1920 */
.L_x_212:
[----:B------:R-:W-:Y:S05]  /*9d50*/  BSYNC B1 ;  /* 0x0000000000017941 */ /* 0x000fea0003800000 */
.L_x_211:
[----:B-----5:R-:W-:Y:S01]  /*9d60*/  FMUL R2, R37, UR22 ;  /* 0x0000001625027c20 */ /* 0x020fe20008400000 */
[----:B------:R-:W-:Y:S01]  /*9d70*/  ISETP.GT.AND P5, PT, R0, 0x39, P2 ;  /* 0x000000390000780c */ /* 0x000fe200017a4270 */
[----:B------:R-:W-:Y:S02]  /*9d80*/  BSSY B1, `(.L_x_213) ;  /* 0x0000005000017945 */ /* 0x000fe40003800000 */
[----:B------:R-:W-:-:S05]  /*9d90*/  FFMA R229, R229, UR21, R2 ;  /* 0x00000015e5e57c23 */ /* 0x000fca0008000002 */
[----:B------:R0:W-:Y:S05]  /*9da0*/  @P3 STG.E desc[UR16][R78.64+0x220], R229 ;  /* 0x000220e54e003986 */ /* 0x0001ea000c101910 */
[----:B------:R-:W-:Y:S05]  /*9db0*/  @!P5 BRA `(.L_x_214) ;  /* 0x000000000004d947 */ /* 0x000fea0003800000 */
[----:B------:R0:W5:Y:S02]  /*9dc0*/  LDG.E.LTC128B R37, desc[UR16][R104.64+0x220] ;  /* 0x0002201068257981 */ /* 0x000164000c1e1920 */
.L_x_214:
[----:B------:R-:W-:Y:S05]  /*9dd0*/  BSYNC B1 ;  /* 0x0000000000017941 */ /* 0x000fea0003800000 */
.L_x_213:
[----:B0-----:R-:W2:Y:S01]  /*9de0*/  LDL.LU R3, [R1] ;  /* 0x0000000001037983 */ /* 0x001ea20000300800 */
[----:B-----5:R-:W-:Y:S01]  /*9df0*/  FMUL R2, R37, UR22 ;  /* 0x0000001625027c20 */ /* 0x020fe20008400000 */
[----:B------:R-:W-:Y:S01]  /*9e00*/  ISETP.GT.AND P3, PT, R0, 0x40, P1 ;  /* 0x000000400000780c */ /* 0x000fe20000f64270 */
[----:B------:R-:W-:Y:S02]  /*9e10*/  BSSY B1, `(.L_x_215) ;  /* 0x0000005000017945 */ /* 0x000fe40003800000 */
[----:B--2---:R-:W-:-:S05]  /*9e20*/  FFMA R3, R3, UR21, R2 ;  /* 0x0000001503037c23 */ /* 0x004fca0008000002 */
[----:B------:R0:W-:Y:S05]  /*9e30*/  @P5 STG.E desc[UR16][R102.64+0x220], R3 ;  /* 0x0002200366005986 */ /* 0x0001ea000c101910 */
[----:B------:R-:W-:Y:S05]  /*9e40*/  @!P3 BRA `(.L_x_216) ;  /* 0x000000000004b947 */ /* 0x000fea0003800000 */
[----:B------:R2:W5:Y:S02]  /*9e50*/  LDG.E.LTC128B R37, desc[UR16][R80.64+0x200] ;  /* 0x0002001050257981 */ /* 0x000564000c1e1920 */
.L_x_216:
[----:B------:R-:W-:Y:S05]  /*9e60*/  BSYNC B1 ;  /* 0x0000000000017941 */ /* 0x000fea0003800000 */
.L_x_215:
[----:B0-----:R-:W3:Y:S01]  /*9e70*/  LDL.LU R3, [R1+0x4] ;  /* 0x0000040001037983 */ /* 0x001ee20000300800 */
[----:B-----5:R-:W-:Y:S01]  /*9e80*/  FMUL R2, R37, UR22 ;  /* 0x0000001625027c20 */ /* 0x020fe20008400000 */
[----:B------:R-:W-:Y:S01]  /*9e90*/  ISETP.GT.AND P5, PT, R0, 0x41, P1 ;  /* 0x000000410000780c */ /* 0x000fe20000fa4270 */
[----:B------:R-:W-:Y:S02]  /*9ea0*/  BSSY B1, `(.L_x_217) ;  /* 0x0000005000017945 */ /* 0x000fe40003800000 */
[----:B---3--:R-:W-:-:S05]  /*9eb0*/  FFMA R3, R3, UR21, R2 ;  /* 0x0000001503037c23 */ /* 0x008fca0008000002 */
[----:B------:R0:W-:Y:S05]  /*9ec0*/  @P3 STG.E desc[UR16][R106.64+0x200], R3 ;  /* 0x000200036a003986 */ /* 0x0001ea000c101910 */
[----:B------:R-:W-:Y:S05]  /*9ed0*/  @!P5 BRA `(.L_x_218) ;  /* 0x000000000004d947 */ /* 0x000fea0003800000 */
[----:B------:R3:W5:Y:S02]  /*9ee0*/  LDG.E.LTC128B R37, desc[UR16][R76.64+0x200] ;  /* 0x000200104c257981 */ /* 0x000764000c1e1920 */
.L_x_218:
[----:B------:R-:W-:Y:S05]  /*9ef0*/  BSYNC B1 ;  /* 0x0000000000017941 */ /* 0x000fea0003800000 */
.L_x_217:
[----:B0-----:R-:W2:Y:S01]  /*9f00*/  LDL.LU R3, [R1+0x8] ;  /* 0x0000080001037983 */ /* 0x001ea20000300800 */
[----:B-----5:R-:W-:Y:S01]  /*9f10*/  FMUL R2, R37, UR22 ;  /* 0x0000001625027c20 */ /* 0x020fe20008400000 */
[----:B------:R-:W-:Y:S01]  /*9f20*/  ISETP.GT.AND P3, PT, R0, 0x40, P2 ;  /* 0x000000400000780c */ /* 0x000fe20001764270 */
[----:B------:R-:W-:Y:S02]  /*9f30*/  BSSY B1, `(.L_x_219) ;  /* 0x0000005000017945 */ /* 0x000fe40003800000 */
[----:B--2---:R-:W-:-:S05]  /*9f40*/  FFMA R3, R3, UR21, R2 ;  /* 0x0000001503037c23 */ /* 0x004fca0008000002 */
[----:B------:R0:W-:Y:S05]  /*9f50*/  @P5 STG.E desc[UR16][R112.64+0x200], R3 ;  /* 0x0002000370005986 */ /* 0x0001ea000c101910 */
[----:B------:R-:W-:Y:S05]  /*9f60*/  @!P3 BRA `(.L_x_220) ;  /* 0x000000000004b947 */ /* 0x000fea0003800000 */
[----:B------:R2:W5:Y:S02]  /*9f70*/  LDG.E.LTC128B R37, desc[UR16][R80.64+0x220] ;  /* 0x0002201050257981 */ /* 0x000564000c1e1920 */
.L_x_220:
[----:B------:R-:W-:Y:S05]  /*9f80*/  BSYNC B1 ;  /* 0x0000000000017941 */ /* 0x000fea0003800000 */
.L_x_219:
        /* <DEDUP_REMOVED lines=8> */
.L_x_222:
[----:B------:R-:W-:Y:S05]  /*a010*/  BSYNC B1 ;  /* 0x0000000000017941 */ /* 0x000fea0003800000 */
.L_x_221:
        /* <DEDUP_REMOVED lines=8> */
.L_x_224:
[----:B------:R-:W-:Y:S05]  /*a0a0*/  BSYNC B1 ;  /* 0x0000000000017941 */ /* 0x000fea0003800000 */
.L_x_223:
        /* <DEDUP_REMOVED lines=8> */
.L_x_226:
[----:B------:R-:W-:Y:S05]  /*a130*/  BSYNC B1 ;  /* 0x0000000000017941 */ /* 0x000fea0003800000 */
.L_x_225:
        /* <DEDUP_REMOVED lines=8> */
.L_x_228:
[----:B------:R-:W-:Y:S05]  /*a1c0*/  BSYNC B1 ;  /* 0x0000000000017941 */ /* 0x000fea0003800000 */
.L_x_227:
        /* <DEDUP_REMOVED lines=8> */
.L_x_230:
[----:B------:R-:W-:Y:S05]  /*a250*/  BSYNC B1 ;  /* 0x0000000000017941 */ /* 0x000fea0003800000 */
.L_x_229:
        /* <DEDUP_REMOVED lines=8> */
.L_x_232:
[----:B------:R-:W-:Y:S05]  /*a2e0*/  BSYNC B1 ;  /* 0x0000000000017941 */ /* 0x000fea0003800000 */
.L_x_231:
        /* <DEDUP_REMOVED lines=8> */
.L_x_234:
[----:B------:R-:W-:Y:S05]  /*a370*/  BSYNC B1 ;  /* 0x0000000000017941 */ /* 0x000fea0003800000 */
.L_x_233:
        /* <DEDUP_REMOVED lines=8> */
.L_x_236:
[----:B------:R-:W-:Y:S05]  /*a400*/  BSYNC B1 ;  /* 0x0000000000017941 */ /* 0x000fea0003800000 */
.L_x_235:
        /* <DEDUP_REMOVED lines=8> */
.L_x_238:
[----:B------:R-:W-:Y:S05]  /*a490*/  BSYNC B1 ;  /* 0x0000000000017941 */ /* 0x000fea0003800000 */
.L_x_237:
        /* <DEDUP_REMOVED lines=8> */
.L_x_240:
[----:B------:R-:W-:Y:S05]  /*a520*/  BSYNC B1 ;  /* 0x0000000000017941 */ /* 0x000fea0003800000 */
.L_x_239:
        /* <DEDUP_REMOVED lines=8> */
.L_x_242:
[----:B------:R-:W-:Y:S05]  /*a5b0*/  BSYNC B1 ;  /* 0x0000000000017941 */ /* 0x000fea0003800000 */
.L_x_241:
        /* <DEDUP_REMOVED lines=8> */
.L_x_244:
[----:B------:R-:W-:Y:S05]  /*a640*/  BSYNC B1 ;  /* 0x0000000000017941 */ /* 0x000fea0003800000 */
.L_x_243:
        /* <DEDUP_REMOVED lines=8> */
.L_x_246:
[----:B------:R-:W-:Y:S05]  /*a6d0*/  BSYNC B1 ;  /* 0x0000000000017941 */ /* 0x000fea0003800000 */
.L_x_245:
        /* <DEDUP_REMOVED lines=8> */
.L_x_248:
[----:B------:R-:W-:Y:S05]  /*a760*/  BSYNC B1 ;  /* 0x0000000000017941 */ /* 0x000fea0003800000 */
.L_x_247:
        /* <DEDUP_REMOVED lines=8> */
.L_x_250:
[----:B------:R-:W-:Y:S05]  /*a7f0*/  BSYNC B1 ;  /* 0x0000000000017941 */ /* 0x000fea0003800000 */
.L_x_249:
        /* <DEDUP_REMOVED lines=8> */
.L_x_252:
[----:B------:R-:W-:Y:S05]  /*a880*/  BSYNC B1 ;  /* 0x0000000000017941 */ /* 0x000fea0003800000 */
.L_x_251:
        /* <DEDUP_REMOVED lines=8> */
.L_x_254:
[----:B------:R-:W-:Y:S05]  /*a910*/  BSYNC B1 ;  /* 0x0000000000017941 */ /* 0x000fea0003800000 */
.L_x_253:
        /* <DEDUP_REMOVED lines=8> */
.L_x_256:
[----:B------:R-:W-:Y:S05]  /*a9a0*/  BSYNC B1 ;  /* 0x0000000000017941 */ /* 0x000fea0003800000 */
.L_x_255:
        /* <DEDUP_REMOVED lines=8> */
.L_x_258:
[----:B------:R-:W-:Y:S05]  /*aa30*/  BSYNC B1 ;  /* 0x0000000000017941 */ /* 0x000fea0003800000 */
.L_x_257:
        /* <DEDUP_REMOVED lines=8> */
.L_x_260:
[----:B------:R-:W-:Y:S05]  /*aac0*/  BSYNC B1 ;  /* 0x0000000000017941 */ /* 0x000fea0003800000 */
.L_x_259:
        /* <DEDUP_REMOVED lines=8> */
.L_x_262:
[----:B------:R-:W-:Y:S05]  /*ab50*/  BSYNC B1 ;  /* 0x0000000000017941 */ /* 0x000fea0003800000 */
.L_x_261:
        /* <DEDUP_REMOVED lines=8> */
.L_x_264:
[----:B------:R-:W-:Y:S05]  /*abe0*/  BSYNC B1 ;  /* 0x0000000000017941 */ /* 0x000fea0003800000 */
.L_x_263:
        /* <DEDUP_REMOVED lines=8> */
.L_x_266:
[----:B------:R-:W-:Y:S05]  /*ac70*/  BSYNC B1 ;  /* 0x0000000000017941 */ /* 0x000fea0003800000 */
.L_x_265:
        /* <DEDUP_REMOVED lines=8> */
.L_x_268:
[----:B------:R-:W-:Y:S05]  /*ad00*/  BSYNC B1 ;  /* 0x0000000000017941 */ /* 0x000fea0003800000 */
.L_x_267:
        /* <DEDUP_REMOVED lines=8> */
.L_x_270:
[----:B------:R-:W-:Y:S05]  /*ad90*/  BSYNC B1 ;  /* 0x0000000000017941 */ /* 0x000fea0003800000 */
.L_x_269:
        /* <DEDUP_REMOVED lines=8> */
.L_x_272:
[----:B------:R-:W-:Y:S05]  /*ae20*/  BSYNC B1 ;  /* 0x0000000000017941 */ /* 0x000fea0003800000 */
.L_x_271:
        /* <DEDUP_REMOVED lines=8> */
.L_x_274:
[----:B------:R-:W-:Y:S05]  /*aeb0*/  BSYNC B1 ;  /* 0x0000000000017941 */ /* 0x000fea0003800000 */
.L_x_273:
        /* <DEDUP_REMOVED lines=8> */
.L_x_276:
[----:B------:R-:W-:Y:S05]  /*af40*/  BSYNC B1 ;  /* 0x0000000000017941 */ /* 0x000fea0003800000 */
.L_x_275:
        /* <DEDUP_REMOVED lines=8> */
.L_x_278:
[----:B------:R-:W-:Y:S05]  /*afd0*/  BSYNC B1 ;  /* 0x0000000000017941 */ /* 0x000fea0003800000 */
.L_x_277:
[----:B------:R-:W2:Y:S01]  /*afe0*/  LDL.LU R0, [R1+0x90] ;  /* 0x0000900001007983 */ /* 0x000ea20000300800 */
[----:B-----5:R-:W-:-:S04]  /*aff0*/  FMUL R37, R37, UR22 ;  /* 0x0000001625257c20 */ /* 0x020fc80008400000 */
[----:B--2---:R-:W-:Y:S01]  /*b000*/  FFMA R37, R0, UR21, R37 ;  /* 0x0000001500257c23 */ /* 0x004fe20008000025 */
[----:B------:R-:W-:Y:S06]  /*b010*/  @!P2 BRA `(.L_x_279) ;  /* 0x0000001c00a4a947 */ /* 0x000fec0003800000 */
[----:B------:R2:W-:Y:S01]  /*b020*/  STG.E desc[UR16][R30.64+0x220], R37 ;  /* 0x000220251e007986 */ /* 0x0005e2000c101910 */
[----:B------:R-:W-:Y:S05]  /*b030*/  BRA `(.L_x_279) ;  /* 0x0000001c009c7947 */ /* 0x000fea0003800000 */
.L_x_28:
[----:B------:R-:W-:Y:S01]  /*b040*/  ULDC.64 UR6, c[0x0][0x6c0] ;  /* 0x0001b00000067ab9 */ /* 0x000fe20000000a00 */
[----:B------:R-:W-:Y:S01]  /*b050*/  ISETP.GT.AND P3, PT, R0, 0x1, P1 ;  /* 0x000000010000780c */ /* 0x000fe20000f64270 */
[----:B------:R-:W2:Y:S01]  /*b060*/  LDL.LU R4, [R1+0xc] ;  /* 0x00000c0001047983 */ /* 0x000ea20000300800 */
[----:B------:R-:W-:Y:S01]  /*b070*/  LEA R24, P2, R38, UR6, 0x2 ;  /* 0x0000000626187c11 */ /* 0x000fe2000f8410ff */
[----:B------:R-:W-:Y:S01]  /*b080*/  FMUL R3, R228, UR21 ;  /* 0x00000015e4037c20 */ /* 0x000fe20008400000 */
[----:B-----5:R-:W-:Y:S02]  /*b090*/  FMUL R227, R227, UR21 ;  /* 0x00000015e3e37c20 */ /* 0x020fe40008400000 */
[----:B------:R-:W-:Y:S02]  /*b0a0*/  LEA.HI.X R25, R38, UR7, R43, 0x2, P2 ;  /* 0x0000000726197c11 */ /* 0x000fe400090f142b */
[----:B------:R-:W-:Y:S02]  /*b0b0*/  LEA R26, P6, R36, R24, 0x2 ;  /* 0x00000018241a7211 */ /* 0x000fe400078c10ff */
[----:B------:R-:W-:Y:S01]  /*b0c0*/  ISETP.GT.AND P2, PT, R2, 0x8, PT ;  /* 0x000000080200780c */ /* 0x000fe20003f44270 */
[----:B------:R0:W-:Y:S01]  /*b0d0*/  @P5 STG.E desc[UR16][R24.64], R3 ;  /* 0x0000000318005986 */ /* 0x0001e2000c101910 */
[----:B------:R-:W-:-:S02]  /*b0e0*/  LEA.HI.X R27, R36, R25, R37, 0x2, P6 ;  /* 0x00000019241b7211 */ /* 0x000fc400030f1425 */
[C---:B------:R-:W-:Y:S02]  /*b0f0*/  ISETP.GT.AND P5, PT, R0.reuse, RZ, P2 ;  /* 0x000000ff0000720c */ /* 0x040fe400017a4270 */
[C---:B------:R-:W-:Y:S01]  /*b100*/  ISETP.GT.AND P6, PT, R0.reuse, 0x1, P2 ;  /* 0x000000010000780c */ /* 0x040fe200017c4270 */
[----:B------:R-:W-:Y:S01]  /*b110*/  @P3 STG.E desc[UR16][R26.64], R227 ;  /* 0x000000e31a003986 */ /* 0x000fe2000c101910 */
[----:B------:R-:W-:Y:S01]  /*b120*/  ISETP.GT.AND P3, PT, R0, 0x8, P1 ;  /* 0x000000080000780c */ /* 0x000fe20000f64270 */
[----:B------:R-:W-:Y:S01]  /*b130*/  FMUL R33, R226, UR21 ;  /* 0x00000015e2217c20 */ /* 0x000fe20008400000 */
[----:B------:R-:W-:Y:S02]  /*b140*/  IMAD R31, R37, 0x1c, RZ ;  /* 0x0000001c251f7824 */ /* 0x000fe400078e02ff */
[----:B------:R-:W-:-:S04]  /*b150*/  IMAD.WIDE.U32 R28, R36, 0x1c, R26 ;  /* 0x0000001c241c7825 */ /* 0x000fc800078e001a */
[----:B------:R-:W-:Y:S01]  /*b160*/  FMUL R225, R225, UR21 ;  /* 0x00000015e1e17c20 */ /* 0x000fe20008400000 */
[----:B------:R-:W-:Y:S01]  /*b170*/  FMUL R35, R224, UR21 ;  /* 0x00000015e0237c20 */ /* 0x000fe20008400000 */
[----:B------:R-:W-:Y:S01]  /*b180*/  IMAD.IADD R29, R31, 0x1, R29 ;  /* 0x000000011f1d7824 */ /* 0x000fe200078e021d */
[----:B------:R1:W-:Y:S01]  /*b190*/  @P5 STG.E desc[UR16][R24.64+0x20], R33 ;  /* 0x0000202118005986 */ /* 0x0003e2000c101910 */
[----:B------:R-:W-:Y:S01]  /*b1a0*/  IMAD.SHL.U32 R81, R36, 0x20, RZ ;  /* 0x0000002024517824 */ /* 0x000fe200078e00ff */
[----:B------:R-:W-:Y:S02]  /*b1b0*/  ISETP.GT.AND P5, PT, R0, 0x9, P1 ;  /* 0x000000090000780c */ /* 0x000fe40000fa4270 */
[----:B------:R-:W-:Y:S01]  /*b1c0*/  @P6 STG.E desc[UR16][R26.64+0x20], R225 ;  /* 0x000020e11a006986 */ /* 0x000fe2000c101910 */
[----:B0-----:R-:W-:Y:S02]  /*b1d0*/  SHF.L.U64.HI R3, R36, 0x5, R37 ;  /* 0x0000000524037819 */ /* 0x001fe40000010225 */
[----:B------:R-:W-:Y:S01]  /*b1e0*/  IADD3 R30, P6, R81, R26, RZ ;  /* 0x0000001a511e7210 */ /* 0x000fe20007fde0ff */
[----:B------:R0:W-:Y:S01]  /*b1f0*/  @P3 STG.E desc[UR16][R28.64], R35 ;  /* 0x000000231c003986 */ /* 0x0001e2000c101910 */
[----:B------:R-:W-:Y:S01]  /*b200*/  ISETP.GT.AND P3, PT, R0, 0x8, P2 ;  /* 0x000000080000780c */ /* 0x000fe20001764270 */
[----:B------:R-:W-:-:S02]  /*b210*/  FMUL R223, R223, UR21 ;  /* 0x00000015dfdf7c20 */ /* 0x000fc40008400000 */
[----:B------:R-:W-:Y:S01]  /*b220*/  IMAD.X R31, R3, 0x1, R27, P6 ;  /* 0x00000001031f7824 */ /* 0x000fe200030e061b */
[----:B------:R-:W-:Y:S01]  /*b230*/  ISETP.GT.AND P6, PT, R0, 0x9, P2 ;  /* 0x000000090000780c */ /* 0x000fe200017c4270 */
[----:B------:R-:W-:Y:S01]  /*b240*/  FMUL R37, R222, UR21 ;  /* 0x00000015de257c20 */ /* 0x000fe20008400000 */
[----:B------:R-:W-:Y:S01]  /*b250*/  FMUL R221, R221, UR21 ;  /* 0x00000015dddd7c20 */ /* 0x000fe20008400000 */
[----:B------:R-:W-:Y:S01]  /*b260*/  FMUL R39, R220, UR21 ;  /* 0x00000015dc277c20 */ /* 0x000fe20008400000 */
[----:B------:R-:W-:Y:S01]  /*b270*/  @P5 STG.E desc[UR16][R30.64], R223 ;  /* 0x000000df1e005986 */ /* 0x000fe2000c101910 */
[----:B------:R-:W-:Y:S01]  /*b280*/  ISETP.GT.AND P5, PT, R0, 0x10, P1 ;  /* 0x000000100000780c */ /* 0x000fe20000fa4270 */
[----:B------:R-:W-:Y:S01]  /*b290*/  FMUL R219, R219, UR21 ;  /* 0x00000015dbdb7c20 */ /* 0x000fe20008400000 */
[----:B------:R-:W-:Y:S01]  /*b2a0*/  FMUL R41, R218, UR21 ;  /* 0x00000015da297c20 */ /* 0x000fe20008400000 */
[----:B------:R-:W-:Y:S01]  /*b2b0*/  FMUL R217, R217, UR21 ;  /* 0x00000015d9d97c20 */ /* 0x000fe20008400000 */
[----:B------:R3:W-:Y:S01]  /*b2c0*/  @P3 STG.E desc[UR16][R28.64+0x20], R37 ;  /* 0x000020251c003986 */ /* 0x0007e2000c101910 */
[----:B------:R-:W-:Y:S01]  /*b2d0*/  IADD3 R32, P3, R81, R28, RZ ;  /* 0x0000001c51207210 */ /* 0x000fe20007f7e0ff */
[----:B------:R-:W-:Y:S01]  /*b2e0*/  FMUL R43, R216, UR21 ;  /* 0x00000015d82b7c20 */ /* 0x000fe20008400000 */
[----:B------:R-:W-:Y:S01]  /*b2f0*/  FMUL R215, R215, UR21 ;  /* 0x00000015d7d77c20 */ /* 0x000fe20008400000 */
[----:B------:R-:W-:Y:S01]  /*b300*/  FMUL R45, R214, UR21 ;  /* 0x00000015d62d7c20 */ /* 0x000fe20008400000 */
[----:B-1----:R-:W-:Y:S01]  /*b310*/  IADD3.X R33, R3, R29, RZ, P3, !PT ;  /* 0x0000001d03217210 */ /* 0x002fe20001ffe4ff */
[----:B------:R-:W-:Y:S01]  /*b320*/  @P6 STG.E desc[UR16][R30.64+0x20], R221 ;  /* 0x000020dd1e006986 */ /* 0x000fe2000c101910 */
[----:B------:R-:W-:-:S02]  /*b330*/  ISETP.GT.AND P6, PT, R0, 0x11, P1 ;  /* 0x000000110000780c */ /* 0x000fc40000fc4270 */
[----:B------:R-:W-:Y:S01]  /*b340*/  ISETP.GT.AND P3, PT, R0, 0x10, P2 ;  /* 0x000000100000780c */ /* 0x000fe20001764270 */
[----:B------:R1:W-:Y:S01]  /*b350*/  @P5 STG.E desc[UR16][R32.64], R39 ;  /* 0x0000002720005986 */ /* 0x0003e2000c101910 */
[----:B------:R-:W-:Y:S01]  /*b360*/  IADD3 R34, P5, R81, R30, RZ ;  /* 0x0000001e51227210 */ /* 0x000fe20007fbe0ff */
[----:B------:R-:W-:Y:S01]  /*b370*/  FMUL R213, R213, UR21 ;  /* 0x00000015d5d57c20 */ /* 0x000fe20008400000 */
[----:B------:R-:W-:Y:S01]  /*b380*/  FMUL R47, R212, UR21 ;  /* 0x00000015d42f7c20 */ /* 0x000fe20008400000 */
[----:B------:R-:W-:Y:S01]  /*b390*/  FMUL R211, R211, UR21 ;  /* 0x00000015d3d37c20 */ /* 0x000fe20008400000 */
[----:B------:R-:W-:Y:S01]  /*b3a0*/  FMUL R49, R210, UR21 ;  /* 0x00000015d2317c20 */ /* 0x000fe20008400000 */
[----:B0-----:R-:W-:Y:S01]  /*b3b0*/  IMAD.X R35, R3, 0x1, R31, P5 ;  /* 0x0000000103237824 */ /* 0x001fe200028e061f */
[----:B------:R-:W-:Y:S01]  /*b3c0*/  ISETP.GT.AND P5, PT, R0, 0x11, P2 ;  /* 0x000000110000780c */ /* 0x000fe200017a4270 */
[----:B------:R-:W-:Y:S01]  /*b3d0*/  FMUL R209, R209, UR21 ;  /* 0x00000015d1d17c20 */ /* 0x000fe20008400000 */
[----:B------:R-:W-:Y:S01]  /*b3e0*/  FMUL R51, R208, UR21 ;  /* 0x00000015d0337c20 */ /* 0x000fe20008400000 */
[----:B------:R-:W-:Y:S01]  /*b3f0*/  FMUL R207, R207, UR21 ;  /* 0x00000015cfcf7c20 */ /* 0x000fe20008400000 */
[----:B------:R-:W-:Y:S01]  /*b400*/  @P6 STG.E desc[UR16][R34.64], R219 ;  /* 0x000000db22006986 */ /* 0x000fe2000c101910 */
[----:B------:R-:W-:-:S03]  /*b410*/  ISETP.GT.AND P6, PT, R0, 0x18, P1 ;  /* 0x000000180000780c */ /* 0x000fc60000fc4270 */
[----:B------:R0:W-:Y:S01]  /*b420*/  @P3 STG.E desc[UR16][R32.64+0x20], R41 ;  /* 0x0000202920003986 */ /* 0x0001e2000c101910 */
[----:B------:R-:W-:Y:S01]  /*b430*/  IADD3 R36, P3, R81, R32, RZ ;  /* 0x0000002051247210 */ /* 0x000fe20007f7e0ff */
[----:B------:R-:W-:Y:S01]  /*b440*/  FMUL R53, R206, UR21 ;  /* 0x00000015ce357c20 */ /* 0x000fe20008400000 */
[----:B------:R-:W-:Y:S01]  /*b450*/  FMUL R205, R205, UR21 ;  /* 0x00000015cdcd7c20 */ /* 0x000fe20008400000 */
[----:B------:R-:W-:Y:S01]  /*b460*/  FMUL R55, R204, UR21 ;  /* 0x00000015cc377c20 */ /* 0x000fe20008400000 */
[----:B------:R-:W-:Y:S01]  /*b470*/  FMUL R203, R203, UR21 ;  /* 0x00000015cbcb7c20 */ /* 0x000fe20008400000 */
[----:B---3--:R-:W-:Y:S01]  /*b480*/  IMAD.X R37, R3, 0x1, R33, P3 ;  /* 0x0000000103257824 */ /* 0x008fe200018e0621 */
[----:B------:R-:W-:Y:S01]  /*b490*/  @P5 STG.E desc[UR16][R34.64+0x20], R217 ;  /* 0x000020d922005986 */ /* 0x000fe2000c101910 */
[----:B------:R-:W-:-:S03]  /*b4a0*/  ISETP.GT.AND P5, PT, R0, 0x19, P1 ;  /* 0x000000190000780c */ /* 0x000fc60000fa4270 */
[----:B------:R3:W-:Y:S01]  /*b4b0*/  @P6 STG.E desc[UR16][R36.64], R43 ;  /* 0x0000002b24006986 */ /* 0x0007e2000c101910 */
[----:B------:R-:W-:Y:S02]  /*b4c0*/  IADD3 R38, P6, R81, R34, RZ ;  /* 0x0000002251267210 */ /* 0x000fe40007fde0ff */
[----:B------:R-:W-:Y:S01]  /*b4d0*/  ISETP.GT.AND P3, PT, R0, 0x18, P2 ;  /* 0x000000180000780c */ /* 0x000fe20001764270 */
[----:B------:R-:W-:Y:S01]  /*b4e0*/  FMUL R57, R202, UR21 ;  /* 0x00000015ca397c20 */ /* 0x000fe20008400000 */
[----:B------:R-:W-:Y:S01]  /*b4f0*/  FMUL R201, R201, UR21 ;  /* 0x00000015c9c97c20 */ /* 0x000fe20008400000 */
[----:B-1----:R-:W-:Y:S01]  /*b500*/  IMAD.X R39, R3, 0x1, R35, P6 ;  /* 0x0000000103277824 */ /* 0x002fe200030e0623 */
        /* <DEDUP_REMOVED lines=13> */
[----:B------:R-:W4:Y:S01]  /*b5e0*/  LDL.LU R227, [R1+0x8] ;  /* 0x0000080001e37983 */ /* 0x000f220000300800 */
[----:B0-----:R-:W-:-:S03]  /*b5f0*/  IADD3.X R41, R3, R37, RZ, P3, !PT ;  /* 0x0000002503297210 */ /* 0x001fc60001ffe4ff */
[----:B------:R-:W-:Y:S01]  /*b600*/  @P6 STG.E desc[UR16][R38.64+0x20], R213 ;  /* 0x000020d526006986 */ /* 0x000fe2000c101910 */
[C---:B------:R-:W-:Y:S02]  /*b610*/  ISETP.GT.AND P6, PT, R0.reuse, 0x21, P1 ;  /* 0x000000210000780c */ /* 0x040fe40000fc4270 */
[----:B------:R-:W-:Y:S01]  /*b620*/  ISETP.GT.AND P3, PT, R0, 0x20, P2 ;  /* 0x000000200000780c */ /* 0x000fe20001764270 */
[----:B------:R0:W-:Y:S01]  /*b630*/  @P5 STG.E desc[UR16][R40.64], R47 ;  /* 0x0000002f28005986 */ /* 0x0001e2000c101910 */
[----:B------:R-:W-:Y:S01]  /*b640*/  IADD3 R42, P5, R81, R38, RZ ;  /* 0x00000026512a7210 */ /* 0x000fe20007fbe0ff */
[----:B------:R-:W-:Y:S02]  /*b650*/  FMUL R67, R192, UR21 ;  /* 0x00000015c0437c20 */ /* 0x000fe40008400000 */
[----:B------:R-:W2:Y:S02]  /*b660*/  LDL.LU R226, [R1+0x4] ;  /* 0x0000040001e27983 */ /* 0x000ea40000300800 */
[----:B---3--:R-:W-:Y:S01]  /*b670*/  IMAD.X R43, R3, 0x1, R39, P5 ;  /* 0x00000001032b7824 */ /* 0x008fe200028e0627 */
[C---:B------:R-:W-:Y:S01]  /*b680*/  ISETP.GT.AND P5, PT, R0.reuse, 0x21, P2 ;  /* 0x000000210000780c */ /* 0x040fe200017a4270 */
[----:B------:R-:W3:Y:S04]  /*b690*/  LDL.LU R225, [R1] ;  /* 0x0000000001e17983 */ /* 0x000ee80000300800 */
[----:B------:R-:W-:Y:S01]  /*b6a0*/  @P6 STG.E desc[UR16][R42.64], R211 ;  /* 0x000000d32a006986 */ /* 0x000fe2000c101910 */
[----:B------:R-:W-:-:S03]  /*b6b0*/  ISETP.GT.AND P6, PT, R0, 0x28, P1 ;  /* 0x000000280000780c */ /* 0x000fc60000fc4270 */
[----:B------:R0:W-:Y:S01]  /*b6c0*/  @P3 STG.E desc[UR16][R40.64+0x20], R49 ;  /* 0x0000203128003986 */ /* 0x0001e2000c101910 */
[----:B------:R-:W-:-:S03]  /*b6d0*/  IADD3 R44, P3, R81, R40, RZ ;  /* 0x00000028512c7210 */ /* 0x000fc60007f7e0ff */
[----:B------:R-:W-:Y:S02]  /*b6e0*/  @P5 STG.E desc[UR16][R42.64+0x20], R209 ;  /* 0x000020d12a005986 */ /* 0x000fe4000c101910 */
[----:B-1----:R-:W-:Y:S01]  /*b6f0*/  IMAD.X R45, R3, 0x1, R41, P3 ;  /* 0x00000001032d7824 */ /* 0x002fe200018e0629 */
[C---:B------:R-:W-:Y:S01]  /*b700*/  ISETP.GT.AND P5, PT, R0.reuse, 0x29, P1 ;  /* 0x000000290000780c */ /* 0x040fe20000fa4270 */
[----:B------:R-:W-:Y:S01]  /*b710*/  FMUL R191, R191, UR21 ;  /* 0x00000015bfbf7c20 */ /* 0x000fe20008400000 */
[----:B------:R-:W-:Y:S01]  /*b720*/  ISETP.GT.AND P3, PT, R0, 0x28, P2 ;  /* 0x000000280000780c */ /* 0x000fe20001764270 */
[----:B------:R-:W-:Y:S01]  /*b730*/  FMUL R69, R190, UR21 ;  /* 0x00000015be457c20 */ /* 0x000fe20008400000 */
        /* <DEDUP_REMOVED lines=18> */
[----:B------:R-:W-:Y:S01]  /*b860*/  IADD3.X R49, R3, R45, RZ, P3, !PT ;  /* 0x0000002d03317210 */ /* 0x000fe20001ffe4ff */
[----:B------:R-:W-:Y:S01]  /*b870*/  @P6 STG.E desc[UR16][R46.64+0x20], R205 ;  /* 0x000020cd2e006986 */ /* 0x000fe2000c101910 */
[C---:B------:R-:W-:Y:S02]  /*b880*/  ISETP.GT.AND P6, PT, R0.reuse, 0x31, P1 ;  /* 0x000000310000780c */ /* 0x040fe40000fc4270 */
[----:B------:R-:W-:Y:S01]  /*b890*/  ISETP.GT.AND P3, PT, R0, 0x30, P2 ;  /* 0x000000300000780c */ /* 0x000fe20001764270 */
[----:B------:R0:W-:Y:S01]  /*b8a0*/  @P5 STG.E desc[UR16][R48.64], R55 ;  /* 0x0000003730005986 */ /* 0x0001e2000c101910 */
[----:B------:R-:W-:Y:S01]  /*b8b0*/  IADD3 R50, P5, R81, R46, RZ ;  /* 0x0000002e51327210 */ /* 0x000fe20007fbe0ff */
[----:B------:R-:W-:Y:S01]  /*b8c0*/  FMUL R179, R179, UR21 ;  /* 0x00000015b3b37c20 */ /* 0x000fe20008400000 */
[----:B------:R-:W-:Y:S01]  /*b8d0*/  FMUL R83, R178, UR21 ;  /* 0x00000015b2537c20 */ /* 0x000fe20008400000 */
        /* <DEDUP_REMOVED lines=15> */
[----:B0-----:R-:W-:Y:S01]  /*b9d0*/  IMAD.X R53, R3, 0x1, R49, P3 ;  /* 0x0000000103357824 */ /* 0x001fe200018e0631 */
[----:B------:R-:W-:Y:S01]  /*b9e0*/  @P5 STG.E desc[UR16][R50.64+0x20], R201 ;  /* 0x000020c932005986 */ /* 0x000fe2000c101910 */
[----:B------:R-:W-:-:S03]  /*b9f0*/  ISETP.GT.AND P5, PT, R0, 0x39, P1 ;  /* 0x000000390000780c */ /* 0x000fc60000fa4270 */
[----:B------:R0:W-:Y:S01]  /*ba00*/  @P6 STG.E desc[UR16][R52.64], R59 ;  /* 0x0000003b34006986 */ /* 0x0001e2000c101910 */
[----:B------:R-:W-:Y:S02]  /*ba10*/  IADD3 R54, P6, R81, R50, RZ ;  /* 0x0000003251367210 */ /* 0x000fe40007fde0ff */
[C---:B------:R-:W-:Y:S01]  /*ba20*/  ISETP.GT.AND P3, PT, R0.reuse, 0x38, P2 ;  /* 0x000000380000780c */ /* 0x040fe20001764270 */
[----:B------:R-:W-:Y:S01]  /*ba30*/  FMUL R167, R167, UR21 ;  /* 0x00000015a7a77c20 */ /* 0x000fe20008400000 */
[----:B------:R-:W-:Y:S01]  /*ba40*/  FMUL R165, R165, UR21 ;  /* 0x00000015a5a57c20 */ /* 0x000fe20008400000 */
[----:B------:R-:W-:Y:S01]  /*ba50*/  IMAD.X R55, R3, 0x1, R51, P6 ;  /* 0x0000000103377824 */ /* 0x000fe200030e0633 */
[C---:B------:R-:W-:Y:S01]  /*ba60*/  ISETP.GT.AND P6, PT, R0.reuse, 0x39, P2 ;  /* 0x000000390000780c */ /* 0x040fe200017c4270 */
[----:B------:R-:W-:Y:S01]  /*ba70*/  FMUL R163, R163, UR21 ;  /* 0x00000015a3a37c20 */ /* 0x000fe20008400000 */
[----:B------:R-:W-:Y:S01]  /*ba80*/  FMUL R161, R161, UR21 ;  /* 0x00000015a1a17c20 */ /* 0x000fe20008400000 */
[----:B------:R-:W-:Y:S01]  /*ba90*/  FMUL R159, R159, UR21 ;  /* 0x000000159f9f7c20 */ /* 0x000fe20008400000 */
[----:B------:R-:W-:Y:S01]  /*baa0*/  @P5 STG.E desc[UR16][R54.64], R199 ;  /* 0x000000c736005986 */ /* 0x000fe2000c101910 */
[C---:B------:R-:W-:Y:S01]  /*bab0*/  ISETP.GT.AND P5, PT, R0.reuse, 0x40, P1 ;  /* 0x000000400000780c */ /* 0x040fe20000fa4270 */
        /* <DEDUP_REMOVED lines=11> */
[C---:B------:R-:W-:Y:S01]  /*bb70*/  ISETP.GT.AND P3, PT, R0.reuse, 0x40, P2 ;  /* 0x000000400000780c */ /* 0x040fe20001764270 */
[----:B------:R1:W-:Y:S01]  /*bb80*/  @P5 STG.E desc[UR16][R56.64], R63 ;  /* 0x0000003f38005986 */ /* 0x0003e2000c101910 */
[----:B------:R-:W-:Y:S01]  /*bb90*/  IADD3 R58, P5, R81, R54, RZ ;  /* 0x00000036513a7210 */ /* 0x000fe20007fbe0ff */
[----:B------:R-:W-:Y:S01]  /*bba0*/  FMUL R13, R13, UR21 ;  /* 0x000000150d0d7c20 */ /* 0x000fe20008400000 */
[----:B------:R-:W-:Y:S01]  /*bbb0*/  FMUL R11, R11, UR21 ;  /* 0x000000150b0b7c20 */ /* 0x000fe20008400000 */
[----:B------:R-:W-:Y:S01]  /*bbc0*/  FMUL R9, R9, UR21 ;  /* 0x0000001509097c20 */ /* 0x000fe20008400000 */
[----:B------:R-:W2:Y:S01]  /*bbd0*/  LDL.LU R222, [R1+0x18] ;  /* 0x0000180001de7983 */ /* 0x000ea20000300800 */
[----:B0-----:R-:W-:Y:S01]  /*bbe0*/  IMAD.X R59, R3, 0x1, R55, P5 ;  /* 0x00000001033b7824 */ /* 0x001fe200028e0637 */
[C---:B------:R-:W-:Y:S01]  /*bbf0*/  ISETP.GT.AND P5, PT, R0.reuse, 0x41, P2 ;  /* 0x000000410000780c */ /* 0x040fe200017a4270 */
[----:B------:R-:W-:Y:S01]  /*bc00*/  FMUL R7, R7, UR21 ;  /* 0x0000001507077c20 */ /* 0x000fe20008400000 */
[----:B------:R-:W2:Y:S04]  /*bc10*/  LDL.LU R223, [R1+0x14] ;  /* 0x0000140001df7983 */ /* 0x000ea80000300800 */
[----:B------:R-:W-:Y:S01]  /*bc20*/  @P6 STG.E desc[UR16][R58.64], R195 ;  /* 0x000000c33a006986 */ /* 0x000fe2000c101910 */
[----:B------:R-:W-:-:S03]  /*bc30*/  ISETP.GT.AND P6, PT, R0, 0x48, P1 ;  /* 0x000000480000780c */ /* 0x000fc60000fc4270 */
[----:B------:R0:W-:Y:S01]  /*bc40*/  @P3 STG.E desc[UR16][R56.64+0x20], R65 ;  /* 0x0000204138003986 */ /* 0x0001e2000c101910 */
[----:B------:R-:W-:-:S03]  /*bc50*/  IADD3 R60, P3, R81, R56, RZ ;  /* 0x00000038513c7210 */ /* 0x000fc60007f7e0ff */
[----:B------:R-:W-:Y:S02]  /*bc60*/  @P5 STG.E desc[UR16][R58.64+0x20], R193 ;  /* 0x000020c13a005986 */ /* 0x000fe4000c101910 */
[----:B------:R-:W-:Y:S01]  /*bc70*/  IMAD.X R61, R3, 0x1, R57, P3 ;  /* 0x00000001033d7824 */ /* 0x000fe200018e0639 */
[C---:B------:R-:W-:Y:S01]  /*bc80*/  ISETP.GT.AND P5, PT, R0.reuse, 0x49, P1 ;  /* 0x000000490000780c */ /* 0x040fe20000fa4270 */
[----:B------:R-:W2:Y:S01]  /*bc90*/  LDL.LU R220, [R1+0x10] ;  /* 0x0000100001dc7983 */ /* 0x000ea20000300800 */
[----:B------:R-:W-:Y:S01]  /*bca0*/  ISETP.GT.AND P3, PT, R0, 0x48, P2 ;  /* 0x000000480000780c */ /* 0x000fe20001764270 */
[----:B------:R-:W-:Y:S01]  /*bcb0*/  FMUL R5, R5, UR21 ;  /* 0x0000001505057c20 */ /* 0x000fe20008400000 */
[----:B------:R-:W-:Y:S01]  /*bcc0*/  FMUL R153, R153, UR21 ;  /* 0x0000001599997c20 */ /* 0x000fe20008400000 */
[----:B------:R0:W-:Y:S01]  /*bcd0*/  @P6 STG.E desc[UR16][R60.64], R67 ;  /* 0x000000433c006986 */ /* 0x0001e2000c101910 */
[----:B------:R-:W-:Y:S01]  /*bce0*/  IADD3 R62, P6, R81, R58, RZ ;  /* 0x0000003a513e7210 */ /* 0x000fe20007fde0ff */
[----:B------:R-:W-:-:S02]  /*bcf0*/  FMUL R229, R229, UR21 ;  /* 0x00000015e5e57c20 */ /* 0x000fc40008400000 */
[----:B------:R-:W2:Y:S02]  /*bd00*/  LDL.LU R221, [R1+0x1c] ;  /* 0x00001c0001dd7983 */ /* 0x000ea40000300800 */
[----:B-1----:R-:W-:Y:S01]  /*bd10*/  IMAD.X R63, R3, 0x1, R59, P6 ;  /* 0x00000001033f7824 */ /* 0x002fe200030e063b */
[C---:B------:R-:W-:Y:S01]  /*bd20*/  ISETP.GT.AND P6, PT, R0.reuse, 0x49, P2 ;  /* 0x000000490000780c */ /* 0x040fe200017c4270 */
[----:B------:R-:W2:Y:S04]  /*bd30*/  LDL.LU R224, [R1+0x20] ;  /* 0x0000200001e07983 */ /* 0x000ea80000300800 */
[----:B------:R-:W-:Y:S01]  /*bd40*/  @P5 STG.E desc[UR16][R62.64], R191 ;  /* 0x000000bf3e005986 */ /* 0x000fe2000c101910 */
[----:B------:R-:W-:-:S03]  /*bd50*/  ISETP.GT.AND P5, PT, R0, 0x50, P1 ;  /* 0x000000500000780c */ /* 0x000fc60000fa4270 */
[----:B------:R1:W-:Y:S01]  /*bd60*/  @P3 STG.E desc[UR16][R60.64+0x20], R69 ;  /* 0x000020453c003986 */ /* 0x0003e2000c101910 */
[----:B------:R-:W-:-:S03]  /*bd70*/  IADD3 R64, P3, R81, R60, RZ ;  /* 0x0000003c51407210 */ /* 0x000fc60007f7e0ff */
[----:B------:R-:W-:Y:S01]  /*bd80*/  @P6 STG.E desc[UR16][R62.64+0x20], R189 ;  /* 0x000020bd3e006986 */ /* 0x000fe2000c101910 */
[----:B0-----:R-:W-:Y:S02]  /*bd90*/  IADD3.X R65, R3, R61, RZ, P3, !PT ;  /* 0x0000003d03417210 */ /* 0x001fe40001ffe4ff */
[C---:B------:R-:W-:Y:S02]  /*bda0*/  ISETP.GT.AND P6, PT, R0.reuse, 0x51, P1 ;  /* 0x000000510000780c */ /* 0x040fe40000fc4270 */
[----:B------:R-:W-:Y:S01]  /*bdb0*/  ISETP.GT.AND P3, PT, R0, 0x50, P2 ;  /* 0x000000500000780c */ /* 0x000fe20001764270 */
[----:B------:R0:W-:Y:S01]  /*bdc0*/  @P5 STG.E desc[UR16][R64.64], R71 ;  /* 0x0000004740005986 */ /* 0x0001e2000c101910 */
[----:B------:R-:W-:-:S05]  /*bdd0*/  IADD3 R66, P5, R81, R62, RZ ;  /* 0x0000003e51427210 */ /* 0x000fca0007fbe0ff */
[----:B------:R-:W-:Y:S01]  /*bde0*/  IMAD.X R67, R3, 0x1, R63, P5 ;  /* 0x0000000103437824 */ /* 0x000fe200028e063f */
[----:B------:R-:W-:-:S04]  /*bdf0*/  ISETP.GT.AND P5, PT, R0, 0x51, P2 ;  /* 0x000000510000780c */ /* 0x000fc800017a4270 */
[----:B------:R-:W-:Y:S01]  /*be00*/  @P6 STG.E desc[UR16][R66.64], R187 ;  /* 0x000000bb42006986 */ /* 0x000fe2000c101910 */
[----:B------:R-:W-:-:S03]  /*be10*/  ISETP.GT.AND P6, PT, R0, 0x58, P1 ;  /* 0x000000580000780c */ /* 0x000fc60000fc4270 */
[----:B------:R0:W-:Y:S01]  /*be20*/  @P3 STG.E desc[UR16][R64.64+0x20], R73 ;  /* 0x0000204940003986 */ /* 0x0001e2000c101910 */
[----:B------:R-:W-:-:S04]  /*be30*/  IADD3 R68, P3, R81, R64, RZ ;  /* 0x0000004051447210 */ /* 0x000fc80007f7e0ff */
[----:B------:R-:W-:Y:S01]  /*be40*/  @P5 STG.E desc[UR16][R66.64+0x20], R185 ;  /* 0x000020b942005986 */ /* 0x000fe2000c101910 */
[----:B-1----:R-:W-:Y:S01]  /*be50*/  IMAD.X R69, R3, 0x1, R65, P3 ;  /* 0x0000000103457824 */ /* 0x002fe200018e0641 */
[C---:B------:R-:W-:Y:S02]  /*be60*/  ISETP.GT.AND P5, PT, R0.reuse, 0x59, P1 ;  /* 0x000000590000780c */ /* 0x040fe40000fa4270 */
[----:B------:R-:W-:Y:S02]  /*be70*/  ISETP.GT.AND P3, PT, R0, 0x58, P2 ;  /* 0x000000580000780c */ /* 0x000fe40001764270 */
[----:B------:R1:W-:Y:S01]  /*be80*/  @P6 STG.E desc[UR16][R68.64], R75 ;  /* 0x0000004b44006986 */ /* 0x0003e2000c101910 */
[----:B------:R-:W-:-:S05]  /*be90*/  IADD3 R70, P6, R81, R66, RZ ;  /* 0x0000004251467210 */ /* 0x000fca0007fde0ff */
[----:B0-----:R-:W-:Y:S01]  /*bea0*/  IMAD.X R71, R3, 0x1, R67, P6 ;  /* 0x0000000103477824 */ /* 0x001fe200030e0643 */
[----:B------:R-:W-:-:S04]  /*beb0*/  ISETP.GT.AND P6, PT, R0, 0x59, P2 ;  /* 0x000000590000780c */ /* 0x000fc800017c4270 */
[----:B------:R-:W-:Y:S01]  /*bec0*/  @P5 STG.E desc[UR16][R70.64], R183 ;  /* 0x000000b746005986 */ /* 0x000fe2000c101910 */
[----:B------:R-:W-:-:S03]  /*bed0*/  ISETP.GT.AND P5, PT, R0, 0x60, P1 ;  /* 0x000000600000780c */ /* 0x000fc60000fa4270 */
[----:B------:R0:W-:Y:S01]  /*bee0*/  @P3 STG.E desc[UR16][R68.64+0x20], R77 ;  /* 0x0000204d44003986 */ /* 0x0001e2000c101910 */
[----:B------:R-:W-:-:S04]  /*bef0*/  IADD3 R72, P3, R81, R68, RZ ;  /* 0x0000004451487210 */ /* 0x000fc80007f7e0ff */
[----:B------:R-:W-:Y:S01]  /*bf00*/  IADD3.X R73, R3, R69, RZ, P3, !PT ;  /* 0x0000004503497210 */ /* 0x000fe20001ffe4ff */
[----:B------:R-:W-:Y:S01]  /*bf10*/  @P6 STG.E desc[UR16][R70.64+0x20], R181 ;  /* 0x000020b546006986 */ /* 0x000fe2000c101910 */
[C---:B------:R-:W-:Y:S02]  /*bf20*/  ISETP.GT.AND P6, PT, R0.reuse, 0x61, P1 ;  /* 0x000000610000780c */ /* 0x040fe40000fc4270 */
[----:B------:R-:W-:Y:S01]  /*bf30*/  ISETP.GT.AND P3, PT, R0, 0x60, P2 ;  /* 0x000000600000780c */ /* 0x000fe20001764270 */
[----:B------:R0:W-:Y:S01]  /*bf40*/  @P5 STG.E desc[UR16][R72.64], R79 ;  /* 0x0000004f48005986 */ /* 0x0001e2000c101910 */
[----:B------:R-:W-:-:S05]  /*bf50*/  IADD3 R74, P5, R81, R70, RZ ;  /* 0x00000046514a7210 */ /* 0x000fca0007fbe0ff */
[----:B-1----:R-:W-:Y:S01]  /*bf60*/  IMAD.X R75, R3, 0x1, R71, P5 ;  /* 0x00000001034b7824 */ /* 0x002fe200028e0647 */
[----:B------:R-:W-:-:S04]  /*bf70*/  ISETP.GT.AND P5, PT, R0, 0x61, P2 ;  /* 0x000000610000780c */ /* 0x000fc800017a4270 */
[----:B------:R-:W-:Y:S01]  /*bf80*/  @P6 STG.E desc[UR16][R74.64], R179 ;  /* 0x000000b34a006986 */ /* 0x000fe2000c101910 */
[----:B------:R-:W-:-:S03]  /*bf90*/  ISETP.GT.AND P6, PT, R0, 0x68, P1 ;  /* 0x000000680000780c */ /* 0x000fc60000fc4270 */
[----:B------:R1:W-:Y:S01]  /*bfa0*/  @P3 STG.E desc[UR16][R72.64+0x20], R83 ;  /* 0x0000205348003986 */ /* 0x0003e2000c101910 */
[----:B------:R-:W-:-:S04]  /*bfb0*/  IADD3 R76, P3, R81, R72, RZ ;  /* 0x00000048514c7210 */ /* 0x000fc80007f7e0ff */
[----:B------:R-:W-:Y:S01]  /*bfc0*/  @P5 STG.E desc[UR16][R74.64+0x20], R177 ;  /* 0x000020b14a005986 */ /* 0x000fe2000c101910 */
[----:B0-----:R-:W-:Y:S01]  /*bfd0*/  IMAD.X R77, R3, 0x1, R73, P3 ;  /* 0x00000001034d7824 */ /* 0x001fe200018e0649 */
[C---:B------:R-:W-:Y:S02]  /*bfe0*/  ISETP.GT.AND P5, PT, R0.reuse, 0x69, P1 ;  /* 0x000000690000780c */ /* 0x040fe40000fa4270 */
[----:B------:R-:W-:Y:S02]  /*bff0*/  ISETP.GT.AND P3, PT, R0, 0x68, P2 ;  /* 0x000000680000780c */ /* 0x000fe40001764270 */
[----:B------:R0:W-:Y:S01]  /*c000*/  @P6 STG.E desc[UR16][R76.64], R85 ;  /* 0x000000554c006986 */ /* 0x0001e2000c101910 */
[----:B------:R-:W-:-:S05]  /*c010*/  IADD3 R78, P6, R81, R74, RZ ;  /* 0x0000004a514e7210 */ /* 0x000fca0007fde0ff */
[----:B------:R-:W-:Y:S01]  /*c020*/  IMAD.X R79, R3, 0x1, R75, P6 ;  /* 0x00000001034f7824 */ /* 0x000fe200030e064b */
[----:B------:R-:W-:-:S04]  /*c030*/  ISETP.GT.AND P6, PT, R0, 0x69, P2 ;  /* 0x000000690000780c */ /* 0x000fc800017c4270 */
[----:B------:R-:W-:Y:S01]  /*c040*/  @P5 STG.E desc[UR16][R78.64], R175 ;  /* 0x000000af4e005986 */ /* 0x000fe2000c101910 */
[----:B------:R-:W-:-:S03]  /*c050*/  ISETP.GT.AND P5, PT, R0, 0x70, P1 ;  /* 0x000000700000780c */ /* 0x000fc60000fa4270 */
[----:B------:R-:W-:Y:S01]  /*c060*/  @P3 STG.E desc[UR16][R76.64+0x20], R87 ;  /* 0x000020574c003986 */ /* 0x000fe2000c101910 */
[----:B------:R-:W-:-:S04]  /*c070*/  IADD3 R82, P3, R81, R76, RZ ;  /* 0x0000004c51527210 */ /* 0x000fc80007f7e0ff */
[----:B-1----:R-:W-:Y:S01]  /*c080*/  IADD3.X R83, R3, R77, RZ, P3, !PT ;  /* 0x0000004d03537210 */ /* 0x002fe20001ffe4ff */
[----:B------:R-:W-:Y:S01]  /*c090*/  @P6 STG.E desc[UR16][R78.64+0x20], R173 ;  /* 0x000020ad4e006986 */ /* 0x000fe2000c101910 */
[C---:B------:R-:W-:Y:S02]  /*c0a0*/  ISETP.GT.AND P6, PT, R0.reuse, 0x71, P1 ;  /* 0x000000710000780c */ /* 0x040fe40000fc4270 */
[----:B------:R-:W-:Y:S01]  /*c0b0*/  ISETP.GT.AND P3, PT, R0, 0x70, P2 ;  /* 0x000000700000780c */ /* 0x000fe20001764270 */
[----:B------:R1:W-:Y:S01]  /*c0c0*/  @P5 STG.E desc[UR16][R82.64], R89 ;  /* 0x0000005952005986 */ /* 0x0003e2000c101910 */
[----:B------:R-:W-:-:S05]  /*c0d0*/  IADD3 R84, P5, R81, R78, RZ ;  /* 0x0000004e51547210 */ /* 0x000fca0007fbe0ff */
[----:B0-----:R-:W-:Y:S01]  /*c0e0*/  IMAD.X R85, R3, 0x1, R79, P5 ;  /* 0x0000000103557824 */ /* 0x001fe200028e064f */
[----:B------:R-:W-:-:S04]  /*c0f0*/  ISETP.GT.AND P5, PT, R0, 0x71, P2 ;  /* 0x000000710000780c */ /* 0x000fc800017a4270 */
[----:B------:R-:W-:Y:S01]  /*c100*/  @P6 STG.E desc[UR16][R84.64], R171 ;  /* 0x000000ab54006986 */ /* 0x000fe2000c101910 */
[----:B------:R-:W-:Y:S01]  /*c110*/  IADD3 R86, P6, R81, R82, RZ ;  /* 0x0000005251567210 */ /* 0x000fe20007fde0ff */
[----:B-1----:R-:W-:Y:S02]  /*c120*/  FMUL R89, R168, UR21 ;  /* 0x00000015a8597c20 */ /* 0x002fe40008400000 */
[----:B------:R0:W-:Y:S01]  /*c130*/  @P3 STG.E desc[UR16][R82.64+0x20], R91 ;  /* 0x0000205b52003986 */ /* 0x0001e2000c101910 */
[C---:B------:R-:W-:Y:S01]  /*c140*/  ISETP.GT.AND P3, PT, R0.reuse, 0x78, P1 ;  /* 0x000000780000780c */ /* 0x040fe20000f64270 */
[----:B------:R-:W-:Y:S01]  /*c150*/  IMAD.X R87, R3, 0x1, R83, P6 ;  /* 0x0000000103577824 */ /* 0x000fe200030e0653 */
[C---:B------:R-:W-:Y:S02]  /*c160*/  ISETP.GT.AND P1, PT, R0.reuse, 0x79, P1 ;  /* 0x000000790000780c */ /* 0x040fe40000f24270 */
[----:B------:R-:W-:Y:S01]  /*c170*/  IADD3 R80, P6, R81, R84, RZ ;  /* 0x0000005451507210 */ /* 0x000fe20007fde0ff */
[----:B------:R-:W-:Y:S01]  /*c180*/  @P5 STG.E desc[UR16][R84.64+0x20], R169 ;  /* 0x000020a954005986 */ /* 0x000fe2000c101910 */
[----:B------:R-:W-:-:S02]  /*c190*/  ISETP.GT.AND P5, PT, R0, 0x78, P2 ;  /* 0x000000780000780c */ /* 0x000fc400017a4270 */
[----:B------:R-:W-:Y:S01]  /*c1a0*/  ISETP.GT.AND P2, PT, R0, 0x79, P2 ;  /* 0x000000790000780c */ /* 0x000fe20001744270 */
[----:B------:R-:W-:Y:S02]  /*c1b0*/  IMAD.X R81, R3, 0x1, R85, P6 ;  /* 0x0000000103517824 */ /* 0x000fe400030e0655 */
[----:B------:R-:W-:Y:S01]  /*c1c0*/  FMUL R3, R166, UR21 ;  /* 0x00000015a6037c20 */ /* 0x000fe20008400000 */
[----:B0-----:R-:W-:Y:S01]  /*c1d0*/  FMUL R91, R162, UR21 ;  /* 0x00000015a25b7c20 */ /* 0x001fe20008400000 */
[----:B------:R0:W-:Y:S01]  /*c1e0*/  @P3 STG.E desc[UR16][R86.64], R89 ;  /* 0x0000005956003986 */ /* 0x0001e2000c101910 */
[----:B------:R-:W-:-:S03]  /*c1f0*/  ISETP.GT.AND P3, PT, R2, 0x80, PT ;  /* 0x000000800200780c */ /* 0x000fc60003f64270 */
[----:B------:R-:W-:Y:S01]  /*c200*/  @P1 STG.E desc[UR16][R80.64], R167 ;  /* 0x000000a750001986 */ /* 0x000fe2000c101910 */
[C---:B------:R-:W-:Y:S02]  /*c210*/  ISETP.GT.AND P6, PT, R0.reuse, RZ, P3 ;  /* 0x000000ff0000720c */ /* 0x040fe40001fc4270 */
[----:B------:R-:W-:Y:S01]  /*c220*/  ISETP.GT.AND P1, PT, R0, 0x1, P3 ;  /* 0x000000010000780c */ /* 0x000fe20001f24270 */
[----:B------:R1:W-:Y:S01]  /*c230*/  @P5 STG.E desc[UR16][R86.64+0x20], R3 ;  /* 0x0000200356005986 */ /* 0x0003e2000c101910 */
[----:B------:R-:W-:Y:S01]  /*c240*/  ISETP.GT.AND P5, PT, R2, 0x88, PT ;  /* 0x000000880200780c */ /* 0x000fe20003fa4270 */
[----:B0-----:R-:W-:Y:S02]  /*c250*/  FMUL R89, R164, UR21 ;  /* 0x00000015a4597c20 */ /* 0x001fe40008400000 */
[----:B------:R-:W-:Y:S01]  /*c260*/  @P2 STG.E desc[UR16][R80.64+0x20], R165 ;  /* 0x000020a550002986 */ /* 0x000fe2000c101910 */
[----:B------:R-:W-:-:S05]  /*c270*/  ISETP.GT.AND P2, PT, R0, RZ, P5 ;  /* 0x000000ff0000720c */ /* 0x000fca0002f44270 */
[----:B------:R0:W-:Y:S01]  /*c280*/  @P6 STG.E desc[UR16][R24.64+0x200], R89 ;  /* 0x0002005918006986 */ /* 0x0001e2000c101910 */
[----:B------:R-:W-:Y:S01]  /*c290*/  ISETP.GT.AND P6, PT, R0, 0x1, P5 ;  /* 0x000000010000780c */ /* 0x000fe20002fc4270 */
[----:B-1----:R-:W-:Y:S02]  /*c2a0*/  FMUL R3, R160, UR21 ;  /* 0x00000015a0037c20 */ /* 0x002fe40008400000 */
[----:B------:R-:W-:Y:S01]  /*c2b0*/  @P1 STG.E desc[UR16][R26.64+0x200], R163 ;  /* 0x000200a31a001986 */ /* 0x000fe2000c101910 */
[----:B------:R-:W-:-:S03]  /*c2c0*/  ISETP.GT.AND P1, PT, R0, 0x8, P3 ;  /* 0x000000080000780c */ /* 0x000fc60001f24270 */
[----:B------:R1:W-:Y:S01]  /*c2d0*/  @P2 STG.E desc[UR16][R24.64+0x220], R91 ;  /* 0x0002205b18002986 */ /* 0x0003e2000c101910 */
[----:B------:R-:W-:Y:S01]  /*c2e0*/  ISETP.GT.AND P2, PT, R0, 0x9, P3 ;  /* 0x000000090000780c */ /* 0x000fe20001f44270 */
[----:B0-----:R-:W-:-:S04]  /*c2f0*/  FMUL R89, R158, UR21 ;  /* 0x000000159e597c20 */ /* 0x001fc80008400000 */
[----:B------:R0:W-:Y:S01]  /*c300*/  @P6 STG.E desc[UR16][R26.64+0x220], R161 ;  /* 0x000220a11a006986 */ /* 0x0001e2000c101910 */
[----:B------:R-:W-:-:S03]  /*c310*/  ISETP.GT.AND P6, PT, R0, 0x8, P5 ;  /* 0x000000080000780c */ /* 0x000fc60002fc4270 */
[----:B------:R4:W-:Y:S01]  /*c320*/  @P1 STG.E desc[UR16][R28.64+0x200], R3 ;  /* 0x000200031c001986 */ /* 0x0009e2000c101910 */
[----:B------:R-:W-:Y:S01]  /*c330*/  ISETP.GT.AND P1, PT, R0, 0x9, P5 ;  /* 0x000000090000780c */ /* 0x000fe20002f24270 */
[----:B-1----:R-:W-:Y:S02]  /*c340*/  FMUL R25, R22, UR21 ;  /* 0x0000001516197c20 */ /* 0x002fe40008400000 */
[----:B------:R-:W-:Y:S01]  /*c350*/  @P2 STG.E desc[UR16][R30.64+0x200], R159 ;  /* 0x0002009f1e002986 */ /* 0x000fe2000c101910 */
[----:B------:R-:W-:Y:S01]  /*c360*/  ISETP.GT.AND P2, PT, R0, 0x10, P3 ;  /* 0x000000100000780c */ /* 0x000fe20001f44270 */
[----:B0-----:R-:W-:-:S04]  /*c370*/  FMUL R27, R20, UR21 ;  /* 0x00000015141b7c20 */ /* 0x001fc80008400000 */
[----:B------:R-:W-:Y:S01]  /*c380*/  @P6 STG.E desc[UR16][R28.64+0x220], R89 ;  /* 0x000220591c006986 */ /* 0x000fe2000c101910 */
[----:B------:R-:W-:Y:S01]  /*c390*/  ISETP.GT.AND P6, PT, R0, 0x11, P3 ;  /* 0x000000110000780c */ /* 0x000fe20001fc4270 */
[----:B----4-:R-:W-:Y:S02]  /*c3a0*/  FMUL R3, R156, UR21 ;  /* 0x000000159c037c20 */ /* 0x010fe40008400000 */
[----:B------:R-:W-:Y:S01]  /*c3b0*/  @P1 STG.E desc[UR16][R30.64+0x220], R157 ;  /* 0x0002209d1e001986 */ /* 0x000fe2000c101910 */
[----:B------:R-:W-:-:S03]  /*c3c0*/  ISETP.GT.AND P1, PT, R0, 0x10, P5 ;  /* 0x000000100000780c */ /* 0x000fc60002f24270 */
[----:B------:R0:W-:Y:S01]  /*c3d0*/  @P2 STG.E desc[UR16][R32.64+0x200], R3 ;  /* 0x0002000320002986 */ /* 0x0001e2000c101910 */
[----:B------:R-:W-:-:S05]  /*c3e0*/  ISETP.GT.AND P2, PT, R0, 0x11, P5 ;  /* 0x000000110000780c */ /* 0x000fca0002f44270 */
[----:B------:R-:W-:Y:S01]  /*c3f0*/  @P6 STG.E desc[UR16][R34.64+0x200], R23 ;  /* 0x0002001722006986 */ /* 0x000fe2000c101910 */
[----:B------:R-:W-:-:S03]  /*c400*/  ISETP.GT.AND P6, PT, R0, 0x18, P3 ;  /* 0x000000180000780c */ /* 0x000fc60001fc4270 */
[----:B------:R-:W-:Y:S01]  /*c410*/  @P1 STG.E desc[UR16][R32.64+0x220], R25 ;  /* 0x0002201920001986 */ /* 0x000fe2000c101910 */
[----:B------:R-:W-:Y:S01]  /*c420*/  ISETP.GT.AND P1, PT, R0, 0x19, P3 ;  /* 0x000000190000780c */ /* 0x000fe20001f24270 */
[----:B0-----:R-:W-:Y:S02]  /*c430*/  FMUL R3, R18, UR21 ;  /* 0x0000001512037c20 */ /* 0x001fe40008400000 */
[----:B------:R0:W-:Y:S01]  /*c440*/  @P2 STG.E desc[UR16][R34.64+0x220], R21 ;  /* 0x0002201522002986 */ /* 0x0001e2000c101910 */
[----:B------:R-:W-:-:S05]  /*c450*/  ISETP.GT.AND P2, PT, R0, 0x18, P5 ;  /* 0x000000180000780c */ /* 0x000fca0002f44270 */
[----:B------:R-:W-:Y:S01]  /*c460*/  @P6 STG.E desc[UR16][R36.64+0x200], R27 ;  /* 0x0002001b24006986 */ /* 0x000fe2000c101910 */
[----:B------:R-:W-:-:S03]  /*c470*/  ISETP.GT.AND P6, PT, R0, 0x19, P5 ;  /* 0x000000190000780c */ /* 0x000fc60002fc4270 */
[----:B------:R1:W-:Y:S01]  /*c480*/  @P1 STG.E desc[UR16][R38.64+0x200], R19 ;  /* 0x0002001326001986 */ /* 0x0003e2000c101910 */
[----:B------:R-:W-:Y:S01]  /*c490*/  ISETP.GT.AND P1, PT, R0, 0x20, P3 ;  /* 0x000000200000780c */ /* 0x000fe20001f24270 */
[----:B0-----:R-:W-:Y:S02]  /*c4a0*/  FMUL R21, R16, UR21 ;  /* 0x0000001510157c20 */ /* 0x001fe40008400000 */
[----:B------:R0:W-:Y:S01]  /*c4b0*/  @P2 STG.E desc[UR16][R36.64+0x220], R3 ;  /* 0x0002200324002986 */ /* 0x0001e2000c101910 */
[----:B------:R-:W-:-:S05]  /*c4c0*/  ISETP.GT.AND P2, PT, R0, 0x21, P3 ;  /* 0x000000210000780c */ /* 0x000fca0001f44270 */
[----:B------:R-:W-:Y:S01]  /*c4d0*/  @P6 STG.E desc[UR16][R38.64+0x220], R17 ;  /* 0x0002201126006986 */ /* 0x000fe2000c101910 */
[----:B------:R-:W-:Y:S01]  /*c4e0*/  ISETP.GT.AND P6, PT, R0, 0x20, P5 ;  /* 0x000000200000780c */ /* 0x000fe20002fc4270 */
[----:B-1----:R-:W-:Y:S02]  /*c4f0*/  FMUL R19, R14, UR21 ;  /* 0x000000150e137c20 */ /* 0x002fe40008400000 */
        /* <DEDUP_REMOVED lines=27> */
[----:B------:R2:W-:Y:S01]  /*c6b0*/  @P6 STG.E desc[UR16][R50.64+0x220], R5 ;  /* 0x0002200532006986 */ /* 0x0005e2000c101910 */
[C---:B------:R-:W-:Y:S01]  /*c6c0*/  ISETP.GT.AND P6, PT, R0.reuse, 0x38, P5 ;  /* 0x000000380000780c */ /* 0x040fe20002fc4270 */
[----:B-1----:R-:W-:Y:S02]  /*c6d0*/  FMUL R7, R227, UR21 ;  /* 0x00000015e3077c20 */ /* 0x002fe40008400000 */
[----:B------:R0:W-:Y:S01]  /*c6e0*/  @P1 STG.E desc[UR16][R52.64+0x200], R9 ;  /* 0x0002000934001986 */ /* 0x0001e2000c101910 */
[----:B------:R-:W-:Y:S01]  /*c6f0*/  ISETP.GT.AND P1, PT, R0, 0x39, P5 ;  /* 0x000000390000780c */ /* 0x000fe20002f24270 */
[----:B---3--:R-:W-:Y:S02]  /*c700*/  FMUL R3, R225, UR21 ;  /* 0x00000015e1037c20 */ /* 0x008fe40008400000 */
[----:B------:R-:W3:Y:S01]  /*c710*/  LDL.LU R225, [R1+0x24] ;  /* 0x0000240001e17983 */ /* 0x000ee20000300800 */
[----:B--2---:R-:W-:-:S03]  /*c720*/  FMUL R5, R226, UR21 ;  /* 0x00000015e2057c20 */ /* 0x004fc60008400000 */
[----:B------:R-:W-:Y:S01]  /*c730*/  @P2 STG.E desc[UR16][R54.64+0x200], R153 ;  /* 0x0002009936002986 */ /* 0x000fe2000c101910 */
[----:B------:R-:W-:Y:S01]  /*c740*/  ISETP.GT.AND P2, PT, R0, 0x40, P3 ;  /* 0x000000400000780c */ /* 0x000fe20001f44270 */
[----:B0-----:R-:W-:Y:S02]  /*c750*/  FMUL R9, R4, UR21 ;  /* 0x0000001504097c20 */ /* 0x001fe40008400000 */
[----:B------:R-:W2:Y:S04]  /*c760*/  LDL.LU R226, [R1+0x28] ;  /* 0x0000280001e27983 */ /* 0x000ea80000300800 */
[----:B------:R-:W4:Y:S04]  /*c770*/  LDL.LU R227, [R1+0x2c] ;  /* 0x00002c0001e37983 */ /* 0x000f280000300800 */
[----:B------:R-:W4:Y:S04]  /*c780*/  LDL.LU R4, [R1+0x30] ;  /* 0x0000300001047983 */ /* 0x000f280000300800 */
[----:B------:R-:W-:Y:S01]  /*c790*/  @P6 STG.E desc[UR16][R52.64+0x220], R229 ;  /* 0x000220e534006986 */ /* 0x000fe2000c101910 */
[----:B------:R-:W-:-:S03]  /*c7a0*/  ISETP.GT.AND P6, PT, R0, 0x41, P3 ;  /* 0x000000410000780c */ /* 0x000fc60001fc4270 */
[----:B------:R0:W-:Y:S01]  /*c7b0*/  @P1 STG.E desc[UR16][R54.64+0x220], R3 ;  /* 0x0002200336001986 */ /* 0x0001e2000c101910 */
[----:B------:R-:W-:-:S03]  /*c7c0*/  ISETP.GT.AND P1, PT, R0, 0x40, P5 ;  /* 0x000000400000780c */ /* 0x000fc60002f24270 */
[----:B------:R1:W-:Y:S01]  /*c7d0*/  @P2 STG.E desc[UR16][R56.64+0x200], R5 ;  /* 0x0002000538002986 */ /* 0x0003e2000c101910 */
[----:B------:R-:W-:Y:S01]  /*c7e0*/  ISETP.GT.AND P2, PT, R0, 0x41, P5 ;  /* 0x000000410000780c */ /* 0x000fe20002f44270 */
[----:B------:R-:W-:-:S04]  /*c7f0*/  FMUL R11, R223, UR21 ;  /* 0x00000015df0b7c20 */ /* 0x000fc80008400000 */
[----:B------:R1:W-:Y:S01]  /*c800*/  @P6 STG.E desc[UR16][R58.64+0x200], R7 ;  /* 0x000200073a006986 */ /* 0x0003e2000c101910 */
[----:B0-----:R-:W-:Y:S01]  /*c810*/  FMUL R3, R220, UR21 ;  /* 0x00000015dc037c20 */ /* 0x001fe20008400000 */
[----:B------:R-:W-:Y:S02]  /*c820*/  ISETP.GT.AND P6, PT, R0, 0x48, P3 ;  /* 0x000000480000780c */ /* 0x000fe40001fc4270 */
[----:B------:R-:W4:Y:S01]  /*c830*/  LDL.LU R220, [R1+0x34] ;  /* 0x0000340001dc7983 */ /* 0x000f220000300800 */
[----:B-1----:R-:W-:-:S03]  /*c840*/  FMUL R5, R222, UR21 ;  /* 0x00000015de057c20 */ /* 0x002fc60008400000 */
[----:B------:R0:W-:Y:S01]  /*c850*/  @P1 STG.E desc[UR16][R56.64+0x220], R9 ;  /* 0x0002200938001986 */ /* 0x0001e2000c101910 */
[----:B------:R-:W-:-:S03]  /*c860*/  ISETP.GT.AND P1, PT, R0, 0x49, P3 ;  /* 0x000000490000780c */ /* 0x000fc60001f24270 */
[----:B------:R-:W4:Y:S04]  /*c870*/  LDL.LU R223, [R1+0x38] ;  /* 0x0000380001df7983 */ /* 0x000f280000300800 */
[----:B------:R3:W-:Y:S01]  /*c880*/  @P2 STG.E desc[UR16][R58.64+0x220], R3 ;  /* 0x000220033a002986 */ /* 0x0007e2000c101910 */
[----:B------:R-:W-:-:S03]  /*c890*/  ISETP.GT.AND P2, PT, R0, 0x48, P5 ;  /* 0x000000480000780c */ /* 0x000fc60002f44270 */
[----:B------:R-:W4:Y:S01]  /*c8a0*/  LDL.LU R222, [R1+0x3c] ;  /* 0x00003c0001de7983 */ /* 0x000f220000300800 */
[----:B------:R-:W-:Y:S01]  /*c8b0*/  FMUL R7, R221, UR21 ;  /* 0x00000015dd077c20 */ /* 0x000fe20008400000 */
[----:B0-----:R-:W-:Y:S02]  /*c8c0*/  FMUL R9, R224, UR21 ;  /* 0x00000015e0097c20 */ /* 0x001fe40008400000 */
[----:B------:R-:W-:Y:S04]  /*c8d0*/  @P6 STG.E desc[UR16][R60.64+0x200], R11 ;  /* 0x0002000b3c006986 */ /* 0x000fe8000c101910 */
[----:B------:R2:W-:Y:S04]  /*c8e0*/  @P1 STG.E desc[UR16][R62.64+0x200], R5 ;  /* 0x000200053e001986 */ /* 0x0005e8000c101910 */
[----:B------:R-:W4:Y:S04]  /*c8f0*/  LDL.LU R224, [R1+0x40] ;  /* 0x0000400001e07983 */ /* 0x000f280000300800 */
[----:B------:R0:W-:Y:S01]  /*c900*/  @P2 STG.E desc[UR16][R60.64+0x220], R7 ;  /* 0x000220073c002986 */ /* 0x0001e2000c101910 */
[----:B---3--:R-:W-:-:S03]  /*c910*/  FMUL R3, R225, UR21 ;  /* 0x00000015e1037c20 */ /* 0x008fc60008400000 */
[----:B------:R-:W3:Y:S01]  /*c920*/  LDL.LU R225, [R1+0x44] ;  /* 0x0000440001e17983 */ /* 0x000ee20000300800 */
[----:B--2---:R-:W-:-:S03]  /*c930*/  FMUL R5, R226, UR21 ;  /* 0x00000015e2057c20 */ /* 0x004fc60008400000 */
[----:B------:R-:W2:Y:S01]  /*c940*/  LDL.LU R226, [R1+0x48] ;  /* 0x0000480001e27983 */ /* 0x000ea20000300800 */
[----:B----4-:R-:W-:-:S03]  /*c950*/  FMUL R11, R227, UR21 ;  /* 0x00000015e30b7c20 */ /* 0x010fc60008400000 */
[----:B------:R-:W4:Y:S01]  /*c960*/  LDL.LU R227, [R1+0x4c] ;  /* 0x00004c0001e37983 */ /* 0x000f220000300800 */
[----:B0-----:R-:W-:-:S03]  /*c970*/  FMUL R7, R4, UR21 ;  /* 0x0000001504077c20 */ /* 0x001fc60008400000 */
[----:B------:R-:W4:Y:S01]  /*c980*/  LDL.LU R4, [R1+0x50] ;  /* 0x0000500001047983 */ /* 0x000f220000300800 */
[C---:B------:R-:W-:Y:S02]  /*c990*/  ISETP.GT.AND P6, PT, R0.reuse, 0x49, P5 ;  /* 0x000000490000780c */ /* 0x040fe40002fc4270 */
[C---:B------:R-:W-:Y:S01]  /*c9a0*/  ISETP.GT.AND P1, PT, R0.reuse, 0x50, P3 ;  /* 0x000000500000780c */ /* 0x040fe20001f24270 */
[----:B------:R-:W4:Y:S01]  /*c9b0*/  LDL.LU R216, [R1+0x54] ;  /* 0x0000540001d87983 */ /* 0x000f220000300800 */
[----:B------:R-:W-:-:S03]  /*c9c0*/  ISETP.GT.AND P2, PT, R0, 0x51, P3 ;  /* 0x000000510000780c */ /* 0x000fc60001f44270 */
[----:B------:R-:W4:Y:S04]  /*c9d0*/  LDL.LU R219, [R1+0x58] ;  /* 0x0000580001db7983 */ /* 0x000f280000300800 */
[----:B------:R-:W4:Y:S04]  /*c9e0*/  LDL.LU R218, [R1+0x5c] ;  /* 0x00005c0001da7983 */ /* 0x000f280000300800 */
[----:B------:R0:W-:Y:S01]  /*c9f0*/  @P6 STG.E desc[UR16][R62.64+0x220], R9 ;  /* 0x000220093e006986 */ /* 0x0001e2000c101910 */
[----:B------:R-:W-:-:S03]  /*ca00*/  ISETP.GT.AND P6, PT, R0, 0x50, P5 ;  /* 0x000000500000780c */ /* 0x000fc60002fc4270 */
[----:B------:R1:W-:Y:S01]  /*ca10*/  @P1 STG.E desc[UR16][R64.64+0x200], R3 ;  /* 0x0002000340001986 */ /* 0x0003e2000c101910 */
[----:B------:R-:W-:-:S03]  /*ca20*/  ISETP.GT.AND P1, PT, R0, 0x51, P5 ;  /* 0x000000510000780c */ /* 0x000fc60002f24270 */
[----:B------:R-:W4:Y:S04]  /*ca30*/  LDL.LU R221, [R1+0x60] ;  /* 0x0000600001dd7983 */ /* 0x000f280000300800 */
[----:B------:R1:W-:Y:S01]  /*ca40*/  @P2 STG.E desc[UR16][R66.64+0x200], R5 ;  /* 0x0002000542002986 */ /* 0x0003e2000c101910 */
[----:B0-----:R-:W-:Y:S01]  /*ca50*/  FMUL R9, R223, UR21 ;  /* 0x00000015df097c20 */ /* 0x001fe20008400000 */
[----:B------:R-:W-:Y:S01]  /*ca60*/  ISETP.GT.AND P2, PT, R0, 0x58, P3 ;  /* 0x000000580000780c */ /* 0x000fe20001f44270 */
[----:B-1----:R-:W-:Y:S01]  /*ca70*/  FMUL R3, R220, UR21 ;  /* 0x00000015dc037c20 */ /* 0x002fe20008400000 */
[----:B------:R-:W-:Y:S01]  /*ca80*/  @P6 STG.E desc[UR16][R64.64+0x220], R11 ;  /* 0x0002200b40006986 */ /* 0x000fe2000c101910 */
[----:B------:R-:W-:-:S03]  /*ca90*/  ISETP.GT.AND P6, PT, R0, 0x59, P3 ;  /* 0x000000590000780c */ /* 0x000fc60001fc4270 */
[----:B------:R-:W4:Y:S04]  /*caa0*/  LDL.LU R220, [R1+0x64] ;  /* 0x0000640001dc7983 */ /* 0x000f280000300800 */
[----:B------:R-:W4:Y:S01]  /*cab0*/  LDL.LU R223, [R1+0x68] ;  /* 0x0000680001df7983 */ /* 0x000f220000300800 */
[----:B------:R-:W-:-:S03]  /*cac0*/  FMUL R5, R222, UR21 ;  /* 0x00000015de057c20 */ /* 0x000fc60008400000 */
[----:B------:R0:W-:Y:S01]  /*cad0*/  @P1 STG.E desc[UR16][R66.64+0x220], R7 ;  /* 0x0002200742001986 */ /* 0x0001e2000c101910 */
[----:B------:R-:W-:-:S03]  /*cae0*/  ISETP.GT.AND P1, PT, R0, 0x58, P5 ;  /* 0x000000580000780c */ /* 0x000fc60002f24270 */
[----:B------:R-:W4:Y:S04]  /*caf0*/  LDL.LU R222, [R1+0x6c] ;  /* 0x00006c0001de7983 */ /* 0x000f280000300800 */
[----:B------:R2:W-:Y:S01]  /*cb00*/  @P2 STG.E desc[UR16][R68.64+0x200], R3 ;  /* 0x0002000344002986 */ /* 0x0005e2000c101910 */
[----:B0-----:R-:W-:-:S03]  /*cb10*/  FMUL R7, R224, UR21 ;  /* 0x00000015e0077c20 */ /* 0x001fc60008400000 */
[----:B------:R-:W-:Y:S04]  /*cb20*/  @P6 STG.E desc[UR16][R70.64+0x200], R9 ;  /* 0x0002000946006986 */ /* 0x000fe8000c101910 */
        /* <DEDUP_REMOVED lines=8> */
[----:B------:R-:W-:-:S03]  /*cbb0*/  FMUL R9, R4, UR21 ;  /* 0x0000001504097c20 */ /* 0x000fc60008400000 */
[----:B------:R-:W4:Y:S01]  /*cbc0*/  LDL.LU R4, [R1+0x90] ;  /* 0x0000900001047983 */ /* 0x000f220000300800 */
[C---:B------:R-:W-:Y:S02]  /*cbd0*/  ISETP.GT.AND P2, PT, R0.reuse, 0x59, P5 ;  /* 0x000000590000780c */ /* 0x040fe40002f44270 */
[C---:B------:R-:W-:Y:S02]  /*cbe0*/  ISETP.GT.AND P6, PT, R0.reuse, 0x60, P3 ;  /* 0x000000600000780c */ /* 0x040fe40001fc4270 */
[----:B------:R-:W-:-:S09]  /*cbf0*/  ISETP.GT.AND P1, PT, R0, 0x61, P3 ;  /* 0x000000610000780c */ /* 0x000fd20001f24270 */
[----:B------:R-:W-:Y:S01]  /*cc00*/  @P2 STG.E desc[UR16][R70.64+0x220], R7 ;  /* 0x0002200746002986 */ /* 0x000fe2000c101910 */
[----:B------:R-:W-:-:S03]  /*cc10*/  ISETP.GT.AND P2, PT, R0, 0x60, P5 ;  /* 0x000000600000780c */ /* 0x000fc60002f44270 */
[----:B------:R-:W-:Y:S01]  /*cc20*/  @P6 STG.E desc[UR16][R72.64+0x200], R11 ;  /* 0x0002000b48006986 */ /* 0x000fe2000c101910 */
[----:B------:R-:W-:-:S03]  /*cc30*/  ISETP.GT.AND P6, PT, R0, 0x61, P5 ;  /* 0x000000610000780c */ /* 0x000fc60002fc4270 */
[----:B------:R0:W-:Y:S01]  /*cc40*/  @P1 STG.E desc[UR16][R74.64+0x200], R3 ;  /* 0x000200034a001986 */ /* 0x0001e2000c101910 */
[----:B------:R-:W-:Y:S01]  /*cc50*/  ISETP.GT.AND P1, PT, R0, 0x68, P3 ;  /* 0x000000680000780c */ /* 0x000fe20001f24270 */
[----:B------:R-:W-:-:S04]  /*cc60*/  FMUL R13, R216, UR21 ;  /* 0x00000015d80d7c20 */ /* 0x000fc80008400000 */
[----:B------:R1:W-:Y:S01]  /*cc70*/  @P2 STG.E desc[UR16][R72.64+0x220], R5 ;  /* 0x0002200548002986 */ /* 0x0003e2000c101910 */
[----:B------:R-:W-:-:S03]  /*cc80*/  ISETP.GT.AND P2, PT, R0, 0x69, P3 ;  /* 0x000000690000780c */ /* 0x000fc60001f44270 */
[----:B------:R1:W-:Y:S01]  /*cc90*/  @P6 STG.E desc[UR16][R74.64+0x220], R9 ;  /* 0x000220094a006986 */ /* 0x0003e2000c101910 */
[----:B------:R-:W-:-:S03]  /*cca0*/  ISETP.GT.AND P6, PT, R0, 0x68, P5 ;  /* 0x000000680000780c */ /* 0x000fc60002fc4270 */
[----:B------:R1:W-:Y:S01]  /*ccb0*/  @P1 STG.E desc[UR16][R76.64+0x200], R13 ;  /* 0x0002000d4c001986 */ /* 0x0003e2000c101910 */
[----:B------:R-:W-:Y:S01]  /*ccc0*/  ISETP.GT.AND P1, PT, R0, 0x69, P5 ;  /* 0x000000690000780c */ /* 0x000fe20002f24270 */
[----:B0-----:R-:W-:Y:S01]  /*ccd0*/  FMUL R3, R219, UR21 ;  /* 0x00000015db037c20 */ /* 0x001fe20008400000 */
[----:B------:R-:W-:Y:S01]  /*cce0*/  FMUL R7, R218, UR21 ;  /* 0x00000015da077c20 */ /* 0x000fe20008400000 */
[----:B------:R-:W-:-:S03]  /*ccf0*/  FMUL R11, R221, UR21 ;  /* 0x00000015dd0b7c20 */ /* 0x000fc60008400000 */
[----:B------:R0:W-:Y:S01]  /*cd00*/  @P2 STG.E desc[UR16][R78.64+0x200], R3 ;  /* 0x000200034e002986 */ /* 0x0001e2000c101910 */
[----:B------:R-:W-:-:S03]  /*cd10*/  ISETP.GT.AND P2, PT, R0, 0x71, P3 ;  /* 0x000000710000780c */ /* 0x000fc60001f44270 */
[----:B------:R3:W-:Y:S01]  /*cd20*/  @P6 STG.E desc[UR16][R76.64+0x220], R7 ;  /* 0x000220074c006986 */ /* 0x0007e2000c101910 */
[----:B------:R-:W-:-:S03]  /*cd30*/  ISETP.GT.AND P6, PT, R0, 0x70, P3 ;  /* 0x000000700000780c */ /* 0x000fc60001fc4270 */
[----:B------:R2:W-:Y:S01]  /*cd40*/  @P1 STG.E desc[UR16][R78.64+0x220], R11 ;  /* 0x0002200b4e001986 */ /* 0x0005e2000c101910 */
[----:B------:R-:W-:Y:S01]  /*cd50*/  ISETP.GT.AND P1, PT, R0, 0x70, P5 ;  /* 0x000000700000780c */ /* 0x000fe20002f24270 */
[----:B-1----:R-:W-:Y:S01]  /*cd60*/  FMUL R5, R220, UR21 ;  /* 0x00000015dc057c20 */ /* 0x002fe20008400000 */
[----:B------:R-:W-:Y:S01]  /*cd70*/  FMUL R9, R223, UR21 ;  /* 0x00000015df097c20 */ /* 0x000fe20008400000 */
[----:B------:R-:W-:-:S06]  /*cd80*/  FMUL R13, R222, UR21 ;  /* 0x00000015de0d7c20 */ /* 0x000fcc0008400000 */
[----:B------:R4:W-:Y:S01]  /*cd90*/  @P6 STG.E desc[UR16][R82.64+0x200], R5 ;  /* 0x0002000552006986 */ /* 0x0009e2000c101910 */
[----:B------:R-:W-:-:S03]  /*cda0*/  ISETP.GT.AND P6, PT, R0, 0x78, P3 ;  /* 0x000000780000780c */ /* 0x000fc60001fc4270 */
[----:B------:R1:W-:Y:S01]  /*cdb0*/  @P2 STG.E desc[UR16][R84.64+0x200], R9 ;  /* 0x0002000954002986 */ /* 0x0003e2000c101910 */
[C---:B------:R-:W-:Y:S02]  /*cdc0*/  ISETP.GT.AND P2, PT, R0.reuse, 0x71, P5 ;  /* 0x000000710000780c */ /* 0x040fe40002f44270 */
[C---:B------:R-:W-:Y:S01]  /*cdd0*/  ISETP.GT.AND P3, PT, R0.reuse, 0x79, P3 ;  /* 0x000000790000780c */ /* 0x040fe20001f64270 */
[----:B------:R1:W-:Y:S01]  /*cde0*/  @P1 STG.E desc[UR16][R82.64+0x220], R13 ;  /* 0x0002200d52001986 */ /* 0x0003e2000c101910 */
[C---:B------:R-:W-:Y:S02]  /*cdf0*/  ISETP.GT.AND P1, PT, R0.reuse, 0x78, P5 ;  /* 0x000000780000780c */ /* 0x040fe40002f24270 */
[----:B------:R-:W-:Y:S01]  /*ce00*/  ISETP.GT.AND P5, PT, R0, 0x79, P5 ;  /* 0x000000790000780c */ /* 0x000fe20002fa4270 */
[----:B0-----:R-:W-:-:S06]  /*ce10*/  FMUL R3, R224, UR21 ;  /* 0x00000015e0037c20 */ /* 0x001fcc0008400000 */
[----:B------:R0:W-:Y:S01]  /*ce20*/  @P2 STG.E desc[UR16][R84.64+0x220], R3 ;  /* 0x0002200354002986 */ /* 0x0001e2000c101910 */
[----:B---3--:R-:W-:Y:S01]  /*ce30*/  FMUL R7, R225, UR21 ;  /* 0x00000015e1077c20 */ /* 0x008fe20008400000 */
[----:B--2---:R-:W-:-:S04]  /*ce40*/  FMUL R11, R226, UR21 ;  /* 0x00000015e20b7c20 */ /* 0x004fc80008400000 */
[----:B------:R0:W-:Y:S01]  /*ce50*/  @P6 STG.E desc[UR16][R86.64+0x200], R7 ;  /* 0x0002000756006986 */ /* 0x0001e2000c101910 */
[----:B----4-:R-:W-:-:S03]  /*ce60*/  FMUL R5, R227, UR21 ;  /* 0x00000015e3057c20 */ /* 0x010fc60008400000 */
[----:B------:R0:W-:Y:S01]  /*ce70*/  @P3 STG.E desc[UR16][R80.64+0x200], R11 ;  /* 0x0002000b50003986 */ /* 0x0001e2000c101910 */
[----:B-1----:R-:W-:-:S03]  /*ce80*/  FMUL R9, R4, UR21 ;  /* 0x0000001504097c20 */ /* 0x002fc60008400000 */
[----:B------:R0:W-:Y:S04]  /*ce90*/  @P1 STG.E desc[UR16][R86.64+0x220], R5 ;  /* 0x0002200556001986 */ /* 0x0001e8000c101910 */
[----:B------:R0:W-:Y:S02]  /*cea0*/  @P5 STG.E desc[UR16][R80.64+0x220], R9 ;  /* 0x0002200950005986 */ /* 0x0001e4000c101910 */
.L_x_279:
[----:B------:R-:W-:Y:S05]  /*ceb0*/  BSYNC B0 ;  /* 0x0000000000007941 */ /* 0x000fea0003800000 */
.L_x_27:
[----:B0-----:R-:W3:Y:S04]  /*cec0*/  LDL.LU R3, [R1+0x84] ;  /* 0x0000840001037983 */ /* 0x001ee80000300800 */
[----:B------:R-:W3:Y:S01]  /*ced0*/  LDL.LU R2, [R1+0x88] ;  /* 0x0000880001027983 */ /* 0x000ee20000300800 */
[----:B------:R-:W-:Y:S01]  /*cee0*/  ULDC UR6, c[0x0][0xc] ;  /* 0x0000030000067ab9 */ /* 0x000fe20000000800 */
[----:B------:R-:W-:Y:S01]  /*cef0*/  ULDC UR7, c[0x0][0x10] ;  /* 0x0000040000077ab9 */ /* 0x000fe20000000800 */
[----:B------:R-:W3:Y:S01]  /*cf00*/  LDC R5, c[0x0][0x14] ;  /* 0x00000500ff057b82 */ /* 0x000ee20000000800 */
[----:B------:R-:W-:Y:S01]  /*cf10*/  UIMAD.WIDE.U32 UR6, UR6, UR7, URZ ;  /* 0x00000007060672a5 */ /* 0x000fe2000f8e003f */
[----:B------:R0:W5:Y:S01]  /*cf20*/  LDL R156, [R1+0x94] ;  /* 0x00009400019c7983 */ /* 0x0001620000100800 */
[----:B------:R-:W-:Y:S01]  /*cf30*/  UMOV UR23, 0xffffffff ;  /* 0xffffffff00177882 */ /* 0x000fe20000000000 */
[----:B------:R-:W-:-:S03]  /*cf40*/  PRMT R0, RZ, 0x7610, R0 ;  /* 0x00007610ff007816 */ /* 0x000fc60000000000 */
[----:B---3--:R-:W-:-:S04]  /*cf50*/  IMAD.WIDE.U32 R2, R5, UR6, R2 ;  /* 0x0000000605027c25 */ /* 0x008fc8000f8e0002 */
[----:B------:R-:W-:Y:S01]  /*cf60*/  IMAD R5, R5, UR7, RZ ;  /* 0x0000000705057c24 */ /* 0x000fe2000f8e02ff */
[----:B------:R-:W-:Y:S01]  /*cf70*/  ULDC.64 UR6, c[0x0][0x750] ;  /* 0x0001d40000067ab9 */ /* 0x000fe20000000a00 */
[----:B------:R-:W-:Y:S01]  /*cf80*/  IMAD.MOV.U32 R19, RZ, RZ, R2 ;  /* 0x000000ffff137224 */ /* 0x000fe200078e0002 */
[----:B------:R-:W-:Y:S01]  /*cf90*/  ISETP.GE.U32.AND P1, PT, R2, UR6, PT ;  /* 0x0000000602007c0c */ /* 0x000fe2000bf26070 */
[----:B------:R-:W-:Y:S01]  /*cfa0*/  IMAD.MOV.U32 R2, RZ, RZ, -0x1 ;  /* 0xffffffffff027424 */ /* 0x000fe200078e00ff */
[----:B------:R-:W-:-:S04]  /*cfb0*/  IADD3 R22, R3, R5, RZ ;  /* 0x0000000503167210 */ /* 0x000fc80007ffe0ff */
[----:B------:R-:W-:Y:S01]  /*cfc0*/  ISETP.GE.U32.AND.EX P1, PT, R22, UR7, PT, P1 ;  /* 0x0000000716007c0c */ /* 0x000fe2000bf26110 */
[----:B------:R0:W-:Y:S04]  /*cfd0*/  STL [R1+0x84], R22 ;  /* 0x0000841601007387 */ /* 0x0001e80000100800 */
[----:B------:R0:W-:Y:S04]  /*cfe0*/  STL [R1+0x88], R19 ;  /* 0x0000881301007387 */ /* 0x0001e80000100800 */
[----:B------:R0:W-:Y:S04]  /*cff0*/  STL [R1+0x8c], R2 ;  /* 0x00008c0201007387 */ /* 0x0001e80000100800 */
[----:B------:R-:W-:Y:S05]  /*d000*/  @P1 BRA `(.L_x_280) ;  /* 0x0000000400741947 */ /* 0x000fea0003800000 */
[----:B------:R-:W3:Y:S01]  /*d010*/  S2R R14, SR_CTAID.X ;  /* 0x00000000000e7919 */ /* 0x000ee20000002500 */
[----:B------:R-:W1:Y:S01]  /*d020*/  LDC.64 R8, c[0x0][0x728] ;  /* 0x0001ca00ff087b82 */ /* 0x000e620000000a00 */
[----:B------:R-:W-:Y:S01]  /*d030*/  ULDC UR6, c[0x0][0x150] ;  /* 0x0000540000067ab9 */ /* 0x000fe20000000800 */
[----:B------:R-:W-:Y:S01]  /*d040*/  IMAD.MOV.U32 R6, RZ, RZ, R19 ;  /* 0x000000ffff067224 */ /* 0x000fe200078e0013 */
[----:B------:R-:W0:Y:S01]  /*d050*/  S2R R16, SR_CTAID.Y ;  /* 0x0000000000107919 */ /* 0x000e220000002600 */
[----:B------:R-:W-:-:S04]  /*d060*/  MOV R7, R22 ;  /* 0x0000001600077202 */ /* 0x000fc80000000f00 */
[----:B------:R-:W0:Y:S08]  /*d070*/  LDC R17, c[0x0][0x144] ;  /* 0x00005100ff117b82 */ /* 0x000e300000000800 */
[----:B------:R-:W0:Y:S08]  /*d080*/  LDC R10, c[0x0][0x730] ;  /* 0x0001cc00ff0a7b82 */ /* 0x000e300000000800 */
[----:B------:R-:W0:Y:S01]  /*d090*/  LDC.64 R12, c[0x0][0x720] ;  /* 0x0001c800ff0c7b82 */ /* 0x000e220000000a00 */
[----:B-1----:R-:W-:-:S04]  /*d0a0*/  ISETP.NE.U32.AND P1, PT, R8, RZ, PT ;  /* 0x000000ff0800720c */ /* 0x002fc80003f25070 */
[----:B------:R-:W-:Y:S02]  /*d0b0*/  ISETP.NE.AND.EX P1, PT, R9, RZ, PT, P1 ;  /* 0x000000ff0900720c */ /* 0x000fe40003f25310 */
[----:B---3--:R-:W-:-:S05]  /*d0c0*/  I2FP.F32.U32 R0, R14 ;  /* 0x0000000e00007245 */ /* 0x008fca0000201000 */
[----:B------:R-:W-:-:S04]  /*d0d0*/  FMUL R0, R0, UR6 ;  /* 0x0000000600007c20 */ /* 0x000fc80008400000 */
[----:B------:R1:W3:Y:S02]  /*d0e0*/  F2I.U32.TRUNC.NTZ R15, R0 ;  /* 0x00000000000f7305 */ /* 0x0002e4000020f000 */
[----:B------:R-:W-:Y:S05]  /*d0f0*/  @!P1 BRA `(.L_x_281) ;  /* 0x0000000000289947 */ /* 0x000fea0003800000 */
[----:B-1----:R-:W1:Y:S02]  /*d100*/  LDC R0, c[0x0][0x734] ;  /* 0x0001cd00ff007b82 */ /* 0x002e640000000800 */
[----:B-1----:R-:W-:-:S05]  /*d110*/  IADD3 R7, P1, R19, R0, RZ ;  /* 0x0000000013077210 */ /* 0x002fca0007f3e0ff */
[----:B------:R-:W-:-:S04]  /*d120*/  IMAD.X R11, RZ, RZ, R22, P1 ;  /* 0x000000ffff0b7224 */ /* 0x000fc800008e0616 */
[----:B0-----:R-:W-:-:S04]  /*d130*/  IMAD.WIDE.U32 R2, R11, R8, RZ ;  /* 0x000000080b027225 */ /* 0x001fc800078e00ff */
[----:B------:R-:W-:-:S04]  /*d140*/  IMAD.WIDE.U32 R4, P1, R7, R9, R2 ;  /* 0x0000000907047225 */ /* 0x000fc80007820002 */
[----:B------:R-:W-:-:S04]  /*d150*/  IMAD.WIDE.U32 R2, R7, R8, RZ ;  /* 0x0000000807027225 */ /* 0x000fc800078e00ff */
[----:B------:R-:W-:Y:S01]  /*d160*/  IMAD.X R7, RZ, RZ, RZ, P1 ;  /* 0x000000ffff077224 */ /* 0x000fe200008e06ff */
[----:B------:R-:W-:Y:S01]  /*d170*/  IADD3 RZ, P1, R3, R4, RZ ;  /* 0x0000000403ff7210 */ /* 0x000fe20007f3e0ff */
[----:B------:R-:W-:-:S04]  /*d180*/  IMAD.MOV.U32 R6, RZ, RZ, R5 ;  /* 0x000000ffff067224 */ /* 0x000fc800078e0005 */
[----:B------:R-:W-:-:S08]  /*d190*/  IMAD.WIDE.U32.X R6, R11, R9, R6, P1 ;  /* 0x000000090b067225 */ /* 0x000fd000008e0406 */
.L_x_281:
[-CC-:B0-----:R-:W-:Y:S01]  /*d1a0*/  SHF.R.U64 R24, R6, R10.reuse, R7.reuse ;  /* 0x0000000a06187219 */ /* 0x181fe20000001207 */
[----:B------:R-:W0:Y:S01]  /*d1b0*/  LDC.64 R20, c[0x0][0x740] ;  /* 0x0001d000ff147b82 */ /* 0x000e220000000a00 */
[----:B-1----:R-:W-:Y:S01]  /*d1c0*/  SHF.R.U32.HI R0, RZ, R10, R7 ;  /* 0x0000000aff007219 */ /* 0x002fe20000011607 */
[----:B------:R-:W-:Y:S01]  /*d1d0*/  IMAD.MOV.U32 R2, RZ, RZ, R19 ;  /* 0x000000ffff027224 */ /* 0x000fe200078e0013 */
[----:B------:R-:W-:Y:S01]  /*d1e0*/  IADD3 R5, P1, RZ, -R24, RZ ;  /* 0x80000018ff057210 */ /* 0x000fe20007f3e0ff */
[----:B---3--:R-:W-:Y:S01]  /*d1f0*/  IMAD.MOV R15, RZ, RZ, -R15 ;  /* 0x000000ffff0f7224 */ /* 0x008fe200078e0a0f */
[----:B------:R-:W-:Y:S01]  /*d200*/  ULDC UR6, c[0x0][0x154] ;  /* 0x0000550000067ab9 */ /* 0x000fe20000000800 */
[----:B------:R-:W-:Y:S01]  /*d210*/  IMAD.MOV.U32 R7, RZ, RZ, 0x1 ;  /* 0x00000001ff077424 */ /* 0x000fe200078e00ff */
[----:B------:R-:W-:Y:S01]  /*d220*/  IADD3.X R3, RZ, ~R0, RZ, P1, !PT ;  /* 0x80000000ff037210 */ /* 0x000fe20000ffe4ff */
[----:B------:R-:W1:Y:S01]  /*d230*/  LDC R4, c[0x0][0x718] ;  /* 0x0001c600ff047b82 */ /* 0x000e620000000800 */
[----:B------:R-:W-:-:S03]  /*d240*/  IMAD R15, R17, R15, R14 ;  /* 0x0000000f110f7224 */ /* 0x000fc600078e020e */
[-C--:B------:R-:W-:Y:S02]  /*d250*/  IMAD R0, R3, R12.reuse, RZ ;  /* 0x0000000c03007224 */ /* 0x080fe400078e02ff */
[----:B------:R-:W-:Y:S02]  /*d260*/  IMAD.MOV.U32 R3, RZ, RZ, R22 ;  /* 0x000000ffff037224 */ /* 0x000fe400078e0016 */
[----:B------:R-:W3:Y:S01]  /*d270*/  LDC R6, c[0x0][0x708] ;  /* 0x0001c200ff067b82 */ /* 0x000ee20000000800 */
[----:B------:R-:W-:-:S04]  /*d280*/  IMAD.WIDE.U32 R2, R5, R12, R2 ;  /* 0x0000000c05027225 */ /* 0x000fc800078e0002 */
[----:B------:R-:W-:Y:S01]  /*d290*/  IMAD R5, R5, R13, R0 ;  /* 0x0000000d05057224 */ /* 0x000fe200078e0200 */
[----:B------:R-:W-:Y:S02]  /*d2a0*/  I2FP.F32.U32 R0, R16 ;  /* 0x0000001000007245 */ /* 0x000fe40000201000 */
[----:B------:R-:W2:Y:S01]  /*d2b0*/  LDC R18, c[0x0][0x758] ;  /* 0x0001d600ff127b82 */ /* 0x000ea20000000800 */
[----:B0-----:R-:W-:Y:S02]  /*d2c0*/  ISETP.NE.U32.AND P1, PT, R20, RZ, PT ;  /* 0x000000ff1400720c */ /* 0x001fe40003f25070 */
[----:B------:R-:W-:Y:S01]  /*d2d0*/  IADD3 R3, R3, R5, RZ ;  /* 0x0000000503037210 */ /* 0x000fe20007ffe0ff */
[----:B------:R-:W-:Y:S01]  /*d2e0*/  FMUL R0, R0, UR6 ;  /* 0x0000000600007c20 */ /* 0x000fe20008400000 */
[----:B------:R-:W-:Y:S01]  /*d2f0*/  ISETP.NE.AND.EX P1, PT, R21, RZ, PT, P1 ;  /* 0x000000ff1500720c */ /* 0x000fe20003f25310 */
[----:B------:R-:W-:Y:S02]  /*d300*/  IMAD.MOV.U32 R5, RZ, RZ, -0x1 ;  /* 0xffffffffff057424 */ /* 0x000fe400078e00ff */
[----:B------:R-:W0:Y:S01]  /*d310*/  LDC R13, c[0x0][0x148] ;  /* 0x00005200ff0d7b82 */ /* 0x000e220000000800 */
[-CC-:B-1----:R-:W-:Y:S01]  /*d320*/  SHF.R.U64 R10, R2, R4.reuse, R3.reuse ;  /* 0x00000004020a7219 */ /* 0x182fe20000001203 */
[----:B------:R1:W0:Y:S01]  /*d330*/  F2I.U32.TRUNC.NTZ R12, R0 ;  /* 0x00000000000c7305 */ /* 0x000222000020f000 */
[----:B------:R-:W-:-:S05]  /*d340*/  SHF.R.U32.HI R3, RZ, R4, R3 ;  /* 0x00000004ff037219 */ /* 0x000fca0000011603 */
[----:B------:R-:W0:Y:S01]  /*d350*/  LDC R14, c[0x0][0x700] ;  /* 0x0001c000ff0e7b82 */ /* 0x000e220000000800 */
[-CC-:B---3--:R-:W-:Y:S02]  /*d360*/  SHF.R.U64 R8, R10, R6.reuse, R3.reuse ;  /* 0x000000060a087219 */ /* 0x188fe40000001203 */
[----:B------:R-:W-:-:S05]  /*d370*/  SHF.R.U32.HI R3, RZ, R6, R3 ;  /* 0x00000006ff037219 */ /* 0x000fca0000011603 */
[----:B------:R-:W3:Y:S01]  /*d380*/  LDC R19, c[0x0][0x748] ;  /* 0x0001d200ff137b82 */ /* 0x000ee20000000800 */
[-CC-:B--2---:R-:W-:Y:S02]  /*d390*/  SHF.R.U64 R11, R8, R18.reuse, R3.reuse ;  /* 0x00000012080b7219 */ /* 0x184fe40000001203 */
[-C--:B------:R-:W-:Y:S02]  /*d3a0*/  SHF.L.U32 R5, R5, R18.reuse, RZ ;  /* 0x0000001205057219 */ /* 0x080fe400000006ff */
[-C--:B------:R-:W-:Y:S01]  /*d3b0*/  SHF.R.U32.HI R3, RZ, R18.reuse, R3 ;  /* 0x00000012ff037219 */ /* 0x080fe20000011603 */
[----:B------:R-:W-:Y:S01]  /*d3c0*/  IMAD.MOV.U32 R2, RZ, RZ, R11 ;  /* 0x000000ffff027224 */ /* 0x000fe200078e000b */
[----:B------:R-:W-:Y:S01]  /*d3d0*/  SHF.L.U32 R18, R7, R18, RZ ;  /* 0x0000001207127219 */ /* 0x000fe200000006ff */
[----:B------:R-:W2:Y:S01]  /*d3e0*/  LDC R22, c[0x0][0x738] ;  /* 0x0001ce00ff167b82 */ /* 0x000ea20000000800 */
[----:B------:R-:W-:-:S07]  /*d3f0*/  LOP3.LUT R17, RZ, R5, RZ, 0x33, !PT ;  /* 0x00000005ff117212 */ /* 0x000fce00078e33ff */
[----:B------:R-:W0:Y:S01]  /*d400*/  LDC R23, c[0x0][0x710] ;  /* 0x0001c400ff177b82 */ /* 0x000e220000000800 */
[----:B-1----:R-:W-:Y:S05]  /*d410*/  @!P1 BRA `(.L_x_282) ;  /* 0x0000000000289947 */ /* 0x002fea0003800000 */
[----:B------:R-:W1:Y:S02]  /*d420*/  LDC R0, c[0x0][0x74c] ;  /* 0x0001d300ff007b82 */ /* 0x000e640000000800 */
[----:B-1----:R-:W-:-:S04]  /*d430*/  IADD3 R7, P1, R11, R0, RZ ;  /* 0x000000000b077210 */ /* 0x002fc80007f3e0ff */
[----:B------:R-:W-:-:S05]  /*d440*/  IADD3.X R9, RZ, R3, RZ, P1, !PT ;  /* 0x00000003ff097210 */ /* 0x000fca0000ffe4ff */
[----:B------:R-:W-:-:S04]  /*d450*/  IMAD.WIDE.U32 R2, R9, R20, RZ ;  /* 0x0000001409027225 */ /* 0x000fc800078e00ff */
[----:B------:R-:W-:-:S04]  /*d460*/  IMAD.WIDE.U32 R4, P1, R7, R21, R2 ;  /* 0x0000001507047225 */ /* 0x000fc80007820002 */
[----:B------:R-:W-:-:S04]  /*d470*/  IMAD.WIDE.U32 R2, R7, R20, RZ ;  /* 0x0000001407027225 */ /* 0x000fc800078e00ff */
[----:B------:R-:W-:Y:S01]  /*d480*/  IMAD.X R7, RZ, RZ, RZ, P1 ;  /* 0x000000ffff077224 */ /* 0x000fe200008e06ff */
[----:B------:R-:W-:Y:S01]  /*d490*/  IADD3 RZ, P1, R3, R4, RZ ;  /* 0x0000000403ff7210 */ /* 0x000fe20007f3e0ff */
[----:B------:R-:W-:-:S04]  /*d4a0*/  IMAD.MOV.U32 R6, RZ, RZ, R5 ;  /* 0x000000ffff067224 */ /* 0x000fc800078e0005 */
[----:B------:R-:W-:-:S08]  /*d4b0*/  IMAD.WIDE.U32.X R2, R9, R21, R6, P1 ;  /* 0x0000001509027225 */ /* 0x000fd000008e0406 */
.L_x_282:
[----:B---3--:R-:W-:Y:S01]  /*d4c0*/  SHF.R.U64 R0, R2, R19, R3 ;  /* 0x0000001302007219 */ /* 0x008fe20000001203 */
[----:B0-----:R-:W-:Y:S01]  /*d4d0*/  IMAD.MOV R12, RZ, RZ, -R12 ;  /* 0x000000ffff0c7224 */ /* 0x001fe200078e0a0c */
[----:B------:R-:W-:Y:S02]  /*d4e0*/  LOP3.LUT R5, R8, R17, RZ, 0xc0, !PT ;  /* 0x0000001108057212 */ /* 0x000fe400078ec0ff */
[----:B------:R-:W-:Y:S01]  /*d4f0*/  IADD3 R3, R14, -0x1, RZ ;  /* 0xffffffff0e037810 */ /* 0x000fe20007ffe0ff */
[----:B------:R-:W-:Y:S01]  /*d500*/  IMAD.MOV R2, RZ, RZ, -R0 ;  /* 0x000000ffff027224 */ /* 0x000fe200078e0a00 */
[----:B------:R-:W-:Y:S01]  /*d510*/  R2UR UR23, R24 ;  /* 0x00000000181772ca */ /* 0x000fe200000e0000 */
[----:B------:R-:W-:Y:S01]  /*d520*/  @P4 IMAD R15, R13, R12, R16 ;  /* 0x0000000c0d0f4224 */ /* 0x000fe200078e0210 */
[----:B------:R-:W-:Y:S01]  /*d530*/  LOP3.LUT R3, R10, R3, RZ, 0xc0, !PT ;  /* 0x000000030a037212 */ /* 0x000fe200078ec0ff */
[----:B------:R-:W-:Y:S02]  /*d540*/  IMAD R0, R18, R0, R5 ;  /* 0x0000000012007224 */ /* 0x000fe400078e0205 */
[----:B--2---:R-:W-:-:S02]  /*d550*/  IMAD R2, R2, R22, R11 ;  /* 0x0000001602027224 */ /* 0x004fc400078e020b */
[----:B------:R-:W-:Y:S02]  /*d560*/  IMAD R0, R0, R23, R15 ;  /* 0x0000001700007224 */ /* 0x000fe400078e020f */
[----:B------:R-:W-:Y:S02]  /*d570*/  IMAD R3, R2, R14, R3 ;  /* 0x0000000e02037224 */ /* 0x000fe400078e0203 */
[----:B------:R-:W-:-:S03]  /*d580*/  IMAD.MOV.U32 R2, RZ, RZ, 0x1 ;  /* 0x00000001ff027424 */ /* 0x000fc600078e00ff */
[----:B------:R-:W-:Y:S02]  /*d590*/  SEL R4, R3, R0, !P4 ;  /* 0x0000000003047207 */ /* 0x000fe40006000000 */
[----:B-----5:R-:W-:Y:S02]  /*d5a0*/  SEL R156, R0, R3, !P4 ;  /* 0x00000003009c7207 */ /* 0x020fe40006000000 */
[----:B------:R-:W-:Y:S01]  /*d5b0*/  PRMT R0, R2, 0x7610, R0 ;  /* 0x0000761002007816 */ /* 0x000fe20000000000 */
[----:B------:R3:W-:Y:S04]  /*d5c0*/  STL [R1+0x8c], R4 ;  /* 0x00008c0401007387 */ /* 0x0007e80000100800 */
[----:B------:R3:W-:Y:S02]  /*d5d0*/  STL [R1+0x94], R156 ;  /* 0x0000949c01007387 */ /* 0x0007e40000100800 */
.L_x_280:
[----:B------:R-:W-:Y:S01]  /*d5e0*/  LOP3.LUT P1, RZ, R0, 0xff, RZ, 0xc0, !PT ;  /* 0x000000ff00ff7812 */ /* 0x000fe2000782c0ff */
[----:B-----5:R-:W-:-:S05]  /*d5f0*/  IMAD.MOV.U32 R0, RZ, RZ, R156 ;  /* 0x000000ffff007224 */ /* 0x020fca00078e009c */
[----:B------:R0:W-:Y:S07]  /*d600*/  STL [R1+0x94], R0 ;  /* 0x0000940001007387 */ /* 0x0001ee0000100800 */
[----:B------:R-:W-:Y:S05]  /*d610*/  @P1 BRA `(.L_x_283) ;  /* 0xffffff3c002c1947 */ /* 0x000fea000383ffff */
[----:B------:R-:W-:Y:S05]  /*d620*/  EXIT ;  /* 0x000000000000794d */ /* 0x000fea0003800000 */
.L_x_7:
[----:B------:R-:W2:Y:S01]  /*d630*/  LDL R22, [R1+0x88] ;  /* 0x0000880001167983 */ /* 0x000ea20000100800 */
[----:B0-----:R-:W-:-:S03]  /*d640*/  ULDC.64 UR4, c[0x0][0x750] ;  /* 0x0001d40000047ab9 */ /* 0x001fc60000000a00 */
[----:B-1----:R-:W3:Y:S01]  /*d650*/  LDL R23, [R1+0x84] ;  /* 0x0000840001177983 */ /* 0x002ee20000100800 */
[----:B------:R-:W-:Y:S01]  /*d660*/  PRMT R4, RZ, 0x7610, R4 ;  /* 0x00007610ff047816 */ /* 0x000fe20000000004 */
[----:B------:R-:W-:Y:S01]  /*d670*/  IMAD.MOV.U32 R7, RZ, RZ, -0x1 ;  /* 0xffffffffff077424 */ /* 0x000fe200078e00ff */
[----:B------:R-:W-:Y:S01]  /*d680*/  MOV R5, 0xffffffff ;  /* 0xffffffff00057802 */ /* 0x000fe20000000f00 */
[----:B------:R-:W-:Y:S01]  /*d690*/  IMAD.MOV.U32 R6, RZ, RZ, -0x1 ;  /* 0xffffffffff067424 */ /* 0x000fe200078e00ff */
[----:B--2---:R-:W-:-:S04]  /*d6a0*/  ISETP.GE.U32.AND P0, PT, R22, UR4, PT ;  /* 0x0000000416007c0c */ /* 0x004fc8000bf06070 */
[----:B---3--:R-:W-:-:S13]  /*d6b0*/  ISETP.GE.U32.AND.EX P0, PT, R23, UR5, PT, P0 ;  /* 0x0000000517007c0c */ /* 0x008fda000bf06100 */
[----:B------:R-:W-:Y:S05]  /*d6c0*/  @P0 BRA `(.L_x_284) ;  /* 0x00000004002c0947 */ /* 0x000fea0003800000 */
[----:B------:R-:W0:Y:S01]  /*d6d0*/  LDC.64 R14, c[0x0][0x728] ;  /* 0x0001ca00ff0e7b82 */ /* 0x000e220000000a00 */
[----:B------:R-:W-:Y:S01]  /*d6e0*/  IMAD.MOV.U32 R8, RZ, RZ, R22 ;  /* 0x000000ffff087224 */ /* 0x000fe200078e0016 */
[----:B------:R-:W-:-:S06]  /*d6f0*/  MOV R9, R23 ;  /* 0x0000001700097202 */ /* 0x000fcc0000000f00 */
[----:B------:R-:W1:Y:S08]  /*d700*/  LDC R10, c[0x0][0x730] ;  /* 0x0001cc00ff0a7b82 */ /* 0x000e700000000800 */
[----:B------:R-:W2:Y:S01]  /*d710*/  LDC.64 R16, c[0x0][0x720] ;  /* 0x0001c800ff107b82 */ /* 0x000ea20000000a00 */
[----:B0-----:R-:W-:-:S04]  /*d720*/  ISETP.NE.U32.AND P0, PT, R14, RZ, PT ;  /* 0x000000ff0e00720c */ /* 0x001fc80003f05070 */
[----:B------:R-:W-:-:S13]  /*d730*/  ISETP.NE.AND.EX P0, PT, R15, RZ, PT, P0 ;  /* 0x000000ff0f00720c */ /* 0x000fda0003f05300 */
[----:B-12---:R-:W-:Y:S05]  /*d740*/  @!P0 BRA `(.L_x_285) ;  /* 0x0000000000288947 */ /* 0x006fea0003800000 */
        /* <DEDUP_REMOVED lines=10> */
.L_x_285:
[----:B------:R-:W0:Y:S01]  /*d7f0*/  LDC.64 R20, c[0x0][0x740] ;  /* 0x0001d000ff147b82 */ /* 0x000e220000000a00 */
[-CC-:B------:R-:W-:Y:S02]  /*d800*/  SHF.R.U64 R14, R8, R10.reuse, R9.reuse ;  /* 0x0000000a080e7219 */ /* 0x180fe40000001209 */
[----:B------:R-:W-:Y:S02]  /*d810*/  SHF.R.U32.HI R4, RZ, R10, R9 ;  /* 0x0000000aff047219 */ /* 0x000fe40000011609 */
[----:B------:R-:W-:-:S03]  /*d820*/  IADD3 R7, P0, RZ, -R14, RZ ;  /* 0x8000000eff077210 */ /* 0x000fc60007f1e0ff */
[----:B------:R-:W1:Y:S01]  /*d830*/  LDC R8, c[0x0][0x718] ;  /* 0x0001c600ff087b82 */ /* 0x000e620000000800 */
[----:B------:R-:W-:Y:S01]  /*d840*/  IADD3.X R5, RZ, ~R4, RZ, P0, !PT ;  /* 0x80000004ff057210 */ /* 0x000fe200007fe4ff */
[----:B------:R-:W-:-:S04]  /*d850*/  IMAD.MOV.U32 R4, RZ, RZ, R22 ;  /* 0x000000ffff047224 */ /* 0x000fc800078e0016 */
[-C--:B------:R-:W-:Y:S02]  /*d860*/  IMAD R6, R5, R16.reuse, RZ ;  /* 0x0000001005067224 */ /* 0x080fe400078e02ff */
[----:B------:R-:W2:Y:S01]  /*d870*/  LDC R18, c[0x0][0x708] ;  /* 0x0001c200ff127b82 */ /* 0x000ea20000000800 */
[----:B------:R-:W-:Y:S02]  /*d880*/  IMAD.MOV.U32 R5, RZ, RZ, R23 ;  /* 0x000000ffff057224 */ /* 0x000fe400078e0017 */
[----:B------:R-:W-:-:S05]  /*d890*/  IMAD.WIDE.U32 R4, R7, R16, R4 ;  /* 0x0000001007047225 */ /* 0x000fca00078e0004 */
[----:B------:R-:W3:Y:S01]  /*d8a0*/  LDC R19, c[0x0][0x758] ;  /* 0x0001d600ff137b82 */ /* 0x000ee20000000800 */
[----:B------:R-:W-:Y:S01]  /*d8b0*/  IMAD R7, R7, R17, R6 ;  /* 0x0000001107077224 */ /* 0x000fe200078e0206 */
[----:B0-----:R-:W-:Y:S02]  /*d8c0*/  ISETP.NE.U32.AND P0, PT, R20, RZ, PT ;  /* 0x000000ff1400720c */ /* 0x001fe40003f05070 */
[----:B------:R-:W-:Y:S01]  /*d8d0*/  MOV R6, 0xffffffff ;  /* 0xffffffff00067802 */ /* 0x000fe20000000f00 */
[----:B------:R-:W-:Y:S01]  /*d8e0*/  IMAD.IADD R5, R5, 0x1, R7 ;  /* 0x0000000105057824 */ /* 0x000fe200078e0207 */
[----:B------:R-:W-:Y:S02]  /*d8f0*/  ISETP.NE.AND.EX P0, PT, R21, RZ, PT, P0 ;  /* 0x000000ff1500720c */ /* 0x000fe40003f05300 */
[----:B------:R-:W0:Y:S02]  /*d900*/  LDC R17, c[0x0][0x700] ;  /* 0x0001c000ff117b82 */ /* 0x000e240000000800 */
[----:B-1----:R-:W-:-:S02]  /*d910*/  SHF.R.U64 R10, R4, R8, R5 ;  /* 0x00000008040a7219 */ /* 0x002fc40000001205 */
[----:B------:R-:W-:-:S04]  /*d920*/  SHF.R.U32.HI R5, RZ, R8, R5 ;  /* 0x00000008ff057219 */ /* 0x000fc80000011605 */
[----:B------:R-:W1:Y:S01]  /*d930*/  LDC R22, c[0x0][0x748] ;  /* 0x0001d200ff167b82 */ /* 0x000e620000000800 */
[-CC-:B--2---:R-:W-:Y:S02]  /*d940*/  SHF.R.U64 R15, R10, R18.reuse, R5.reuse ;  /* 0x000000120a0f7219 */ /* 0x184fe40000001205 */
[----:B------:R-:W-:Y:S01]  /*d950*/  SHF.R.U32.HI R4, RZ, R18, R5 ;  /* 0x00000012ff047219 */ /* 0x000fe20000011605 */
[----:B------:R-:W-:-:S04]  /*d960*/  IMAD.MOV.U32 R18, RZ, RZ, 0x1 ;  /* 0x00000001ff127424 */ /* 0x000fc800078e00ff */
[----:B------:R-:W2:Y:S01]  /*d970*/  LDC R23, c[0x0][0x738] ;  /* 0x0001ce00ff177b82 */ /* 0x000ea20000000800 */
[-CC-:B---3--:R-:W-:Y:S02]  /*d980*/  SHF.R.U64 R16, R15, R19.reuse, R4.reuse ;  /* 0x000000130f107219 */ /* 0x188fe40000001204 */
[-C--:B------:R-:W-:Y:S02]  /*d990*/  SHF.L.U32 R6, R6, R19.reuse, RZ ;  /* 0x0000001306067219 */ /* 0x080fe400000006ff */
[----:B------:R-:W-:Y:S01]  /*d9a0*/  SHF.R.U32.HI R5, RZ, R19, R4 ;  /* 0x00000013ff057219 */ /* 0x000fe20000011604 */
[----:B------:R-:W-:Y:S01]  /*d9b0*/  IMAD.MOV.U32 R4, RZ, RZ, R16 ;  /* 0x000000ffff047224 */ /* 0x000fe200078e0010 */
[----:B------:R-:W-:Y:S01]  /*d9c0*/  LOP3.LUT R24, RZ, R6, RZ, 0x33, !PT ;  /* 0x00000006ff187212 */ /* 0x000fe200078e33ff */
[----:B------:R-:W3:Y:S01]  /*d9d0*/  LDC R25, c[0x0][0x710] ;  /* 0x0001c400ff197b82 */ /* 0x000ee20000000800 */
[----:B------:R-:W-:Y:S05]  /*d9e0*/  @!P0 BRA `(.L_x_286) ;  /* 0x0000000000288947 */ /* 0x000fea0003800000 */
        /* <DEDUP_REMOVED lines=10> */
.L_x_286:
[----:B-1----:R-:W-:Y:S01]  /*da90*/  SHF.R.U64 R4, R4, R22, R5 ;  /* 0x0000001604047219 */ /* 0x002fe20000001205 */
[----:B0-----:R-:W-:Y:S01]  /*daa0*/  VIADD R7, R17, 0xffffffff ;  /* 0xffffffff11077836 */ /* 0x001fe20000000000 */
[----:B------:R-:W-:Y:S01]  /*dab0*/  SHF.L.U32 R18, R18, R19, RZ ;  /* 0x0000001312127219 */ /* 0x000fe200000006ff */
[----:B------:R-:W-:Y:S01]  /*dac0*/  @P4 IMAD R0, R11, R12, R2 ;  /* 0x0000000c0b004224 */ /* 0x000fe200078e0202 */
[----:B------:R-:W-:Y:S01]  /*dad0*/  LOP3.LUT R3, R15, R24, RZ, 0xc0, !PT ;  /* 0x000000180f037212 */ /* 0x000fe200078ec0ff */
[----:B------:R-:W-:Y:S01]  /*dae0*/  IMAD.MOV R5, RZ, RZ, -R4 ;  /* 0x000000ffff057224 */ /* 0x000fe200078e0a04 */
[----:B------:R-:W-:Y:S01]  /*daf0*/  LOP3.LUT R7, R10, R7, RZ, 0xc0, !PT ;  /* 0x000000070a077212 */ /* 0x000fe200078ec0ff */
[----:B------:R-:W-:Y:S02]  /*db00*/  IMAD.MOV.U32 R6, RZ, RZ, R14 ;  /* 0x000000ffff067224 */ /* 0x000fe400078e000e */
[----:B------:R-:W-:Y:S01]  /*db10*/  IMAD R3, R18, R4, R3 ;  /* 0x0000000412037224 */ /* 0x000fe200078e0203 */
[----:B------:R-:W-:Y:S01]  /*db20*/  MOV R4, 0x1 ;  /* 0x0000000100047802 */ /* 0x000fe20000000f00 */
[----:B--2---:R-:W-:-:S02]  /*db30*/  IMAD R2, R5, R23, R16 ;  /* 0x0000001705027224 */ /* 0x004fc400078e0210 */
[----:B---3--:R-:W-:Y:S02]  /*db40*/  IMAD R0, R3, R25, R0 ;  /* 0x0000001903007224 */ /* 0x008fe400078e0200 */
[----:B------:R-:W-:-:S05]  /*db50*/  IMAD R5, R2, R17, R7 ;  /* 0x0000001102057224 */ /* 0x000fca00078e0207 */
[----:B------:R-:W-:Y:S02]  /*db60*/  SEL R7, R5, R0, !P4 ;  /* 0x0000000005077207 */ /* 0x000fe40006000000 */
[----:B------:R-:W-:-:S07]  /*db70*/  SEL R5, R0, R5, !P4 ;  /* 0x0000000500057207 */ /* 0x000fce0006000000 */
.L_x_284:
[----:B------:R-:W-:-:S08]  /*db80*/  NOP ;  /* 0x0000000000007918 */ /* 0x000fd00000000000 */
[----:B------:R-:W0:-:S00]  /*db90*/  USETMAXREG.DEALLOC.CTAPOOL 0x28 ;  /* 0x00000028000079c8 */ /* 0x000e0000080e0500 */
[----:B------:R-:W-:-:S13]  /*dba0*/  ISETP.NE.AND P0, PT, RZ, UR8, PT ;  /* 0x00000008ff007c0c */ /* 0x000fda000bf05270 */
[----:B------:R-:W-:Y:S05]  /*dbb0*/  @P0 EXIT ;  /* 0x000000000000094d */ /* 0x000fea0003800000 */
[----:B0-----:R-:W-:Y:S01]  /*dbc0*/  LOP3.LUT P0, RZ, R4, 0xff, RZ, 0xc0, !PT ;  /* 0x000000ff04ff7812 */ /* 0x001fe2000780c0ff */
[----:B------:R-:W-:Y:S02]  /*dbd0*/  IMAD.MOV.U32 R0, RZ, RZ, 0x1 ;  /* 0x00000001ff007424 */ /* 0x000fe400078e00ff */
[----:B------:R-:W-:-:S10]  /*dbe0*/  IMAD.MOV.U32 R8, RZ, RZ, RZ ;  /* 0x000000ffff087224 */ /* 0x000fd400078e00ff */
[----:B------:R-:W-:Y:S05]  /*dbf0*/  @!P0 BRA `(.L_x_287) ;  /* 0x0000000c00a88947 */ /* 0x000fea0003800000 */
[----:B------:R-:W0:Y:S01]  /*dc00*/  S2UR UR29, SR_CgaCtaId ;  /* 0x00000000001d79c3 */ /* 0x000e220000008800 */
[----:B------:R-:W-:Y:S01]  /*dc10*/  ULDC UR4, c[0x0][0x28c] ;  /* 0x0000a30000047ab9 */ /* 0x000fe20000000800 */
[----:B------:R-:W-:Y:S01]  /*dc20*/  ULDC UR5, c[0x0][0x700] ;  /* 0x0001c00000057ab9 */ /* 0x000fe20000000800 */
[----:B------:R-:W-:Y:S01]  /*dc30*/  UIADD3 UR9, UR4, 0x7f, URZ ;  /* 0x0000007f04097890 */ /* 0x000fe2000fffe03f */
[----:B------:R-:W-:Y:S01]  /*dc40*/  BSSY B0, `(.L_x_287) ;  /* 0x00000e5000007945 */ /* 0x000fe20003800000 */
[----:B------:R-:W-:Y:S01]  /*dc50*/  ULDC UR7, c[0x0][0x758] ;  /* 0x0001d60000077ab9 */ /* 0x000fe20000000800 */
[----:B------:R-:W-:Y:S01]  /*dc60*/  UMOV UR10, 0x1 ;  /* 0x00000001000a7882 */ /* 0x000fe20000000000 */
[----:B------:R-:W-:Y:S01]  /*dc70*/  UIADD3 UR4, UR5, -0x1, URZ ;  /* 0xffffffff05047890 */ /* 0x000fe2000fffe03f */
[----:B------:R-:W-:Y:S01]  /*dc80*/  MOV R9, 0x1 ;  /* 0x0000000100097802 */ /* 0x000fe20000000f00 */
[----:B------:R-:W-:Y:S01]  /*dc90*/  UMOV UR8, 0xffffffff ;  /* 0xffffffff00087882 */ /* 0x000fe20000000000 */
[----:B------:R-:W-:Y:S01]  /*dca0*/  USHF.L.U32 UR5, UR10, UR7, URZ ;  /* 0x000000070a057299 */ /* 0x000fe2000800063f */
[----:B------:R-:W-:Y:S01]  /*dcb0*/  IMAD.MOV.U32 R0, RZ, RZ, 0x1 ;  /* 0x00000001ff007424 */ /* 0x000fe200078e00ff */
[----:B------:R-:W-:Y:S01]  /*dcc0*/  USHF.R.S32.HI UR10, URZ, 0x1f, UR9 ;  /* 0x0000001f3f0a7899 */ /* 0x000fe20008011409 */
[----:B------:R-:W-:Y:S01]  /*dcd0*/  IMAD.MOV.U32 R8, RZ, RZ, RZ ;  /* 0x000000ffff087224 */ /* 0x000fe200078e00ff */
[----:B------:R-:W-:Y:S01]  /*dce0*/  ULDC UR6, c[0x0][0xc] ;  /* 0x0000030000067ab9 */ /* 0x000fe20000000800 */
[----:B------:R-:W-:-:S02]  /*dcf0*/  USHF.L.U32 UR33, UR8, UR7, URZ ;  /* 0x0000000708217299 */ /* 0x000fc4000800063f */
[----:B------:R-:W-:Y:S01]  /*dd00*/  ULEA.HI UR10, UR10, UR9, URZ, 0x7 ;  /* 0x000000090a0a7291 */ /* 0x000fe2000f8f383f */
[----:B------:R-:W-:Y:S01]  /*dd10*/  ULDC UR7, c[0x0][0x10] ;  /* 0x0000040000077ab9 */ /* 0x000fe20000000800 */
[----:B------:R-:W-:Y:S01]  /*dd20*/  ULDC UR8, c[0x0][0x14] ;  /* 0x0000050000087ab9 */ /* 0x000fe20000000800 */
[----:B------:R-:W-:Y:S02]  /*dd30*/  UIMAD.WIDE.U32 UR6, UR6, UR7, URZ ;  /* 0x00000007060672a5 */ /* 0x000fe4000f8e003f */
[----:B------:R-:W-:Y:S02]  /*dd40*/  USHF.R.S32.HI UR32, URZ, 0x7, UR10 ;  /* 0x000000073f207899 */ /* 0x000fe4000801140a */
[----:B0-----:R-:W-:Y:S02]  /*dd50*/  USHF.L.U32 UR15, UR29, 0x7, URZ ;  /* 0x000000071d0f7899 */ /* 0x001fe4000800063f */
[----:B------:R-:W-:Y:S02]  /*dd60*/  USHF.L.U32 UR35, UR29, 0xd, URZ ;  /* 0x0000000d1d237899 */ /* 0x000fe4000800063f */
[----:B------:R-:W-:-:S02]  /*dd70*/  USHF.L.U32 UR21, UR29, 0x1, URZ ;  /* 0x000000011d157899 */ /* 0x000fc4000800063f */
[----:B------:R-:W-:Y:S02]  /*dd80*/  USHF.L.U32 UR29, UR29, 0xb, URZ ;  /* 0x0000000b1d1d7899 */ /* 0x000fe4000800063f */
[----:B------:R-:W-:Y:S02]  /*dd90*/  UIMAD.WIDE.U32 UR36, UR6, UR8, URZ ;  /* 0x00000008062472a5 */ /* 0x000fe4000f8e003f */
[----:B------:R-:W-:Y:S02]  /*dda0*/  UIMAD UR34, UR7, UR8, URZ ;  /* 0x00000008072272a4 */ /* 0x000fe4000f8e023f */
[----:B------:R-:W-:Y:S02]  /*ddb0*/  ULOP3.LUT UR38, UR14, 0x2, URZ, 0xfc, !UPT ;  /* 0x000000020e267892 */ /* 0x000fe4000f8efc3f */
[----:B------:R-:W-:Y:S02]  /*ddc0*/  ULOP3.LUT UR15, UR15, 0x80, URZ, 0xc0, !UPT ;  /* 0x000000800f0f7892 */ /* 0x000fe4000f8ec03f */
[----:B------:R-:W-:-:S02]  /*ddd0*/  ULOP3.LUT UR21, UR21, 0x2, URZ, 0xc0, !UPT ;  /* 0x0000000215157892 */ /* 0x000fc4000f8ec03f */
[----:B------:R-:W-:Y:S02]  /*dde0*/  ULOP3.LUT UR29, UR29, 0x800, URZ, 0xc0, !UPT ;  /* 0x000008001d1d7892 */ /* 0x000fe4000f8ec03f */
[----:B------:R-:W-:Y:S02]  /*ddf0*/  ULOP3.LUT UR33, URZ, UR33, URZ, 0x33, !UPT ;  /* 0x000000213f217292 */ /* 0x000fe4000f8e333f */
[----:B------:R-:W-:Y:S02]  /*de00*/  UIADD3 UR34, UR37, UR34, URZ ;  /* 0x0000002225227290 */ /* 0x000fe4000fffe03f */
[----:B------:R-:W-:Y:S01]  /*de10*/  UIADD3 UR44, UR32, 0x1, URZ ;  /* 0x00000001202c7890 */ /* 0x000fe2000fffe03f */
[----:B------:R-:W-:-:S11]  /*de20*/  ULDC.64 UR40, c[0x0][0x198] ;  /* 0x0000660000287ab9 */ /* 0x000fd60000000a00 */
.L_x_298:
[----:B------:R-:W-:-:S03]  /*de30*/  UMOV UR6, 0xffffffff ;  /* 0xffffffff00067882 */ /* 0x000fc60000000000 */
[----:B------:R-:W-:Y:S05]  /*de40*/  BRA.DIV UR6, `(.L_x_288) ;  /* 0x0000001206387947 */ /* 0x000fea000b800000 */
[----:B------:R-:W-:-:S13]  /*de50*/  ELECT P0, URZ, PT ;  /* 0x00000000003f782f */ /* 0x000fda0003800000 */
.L_x_311:
[----:B------:R-:W0:Y:S01]  /*de60*/  LDC R2, c[0x0][0x28c] ;  /* 0x0000a300ff027b82 */ /* 0x000e220000000800 */
[----:B------:R-:W-:Y:S01]  /*de70*/  BSSY B1, `(.L_x_289) ;  /* 0x0000049000017945 */ /* 0x000fe20003800000 */
[----:B0-----:R-:W-:-:S13]  /*de80*/  ISETP.LT.OR P0, PT, R2, 0x1, !P0 ;  /* 0x000000010200780c */ /* 0x001fda0004701670 */
[----:B------:R-:W-:Y:S05]  /*de90*/  @P0 BRA `(.L_x_290) ;  /* 0x0000000400180947 */ /* 0x000fea0003800000 */
[----:B------:R-:W-:Y:S01]  /*dea0*/  IMAD.SHL.U32 R10, R7, 0x80, RZ ;  /* 0x00000080070a7824 */ /* 0x000fe200078e00ff */
[C---:B------:R-:W-:Y:S01]  /*deb0*/  LEA R17, R5.reuse, UR21, 0x2 ;  /* 0x0000001505117c11 */ /* 0x040fe2000f8e10ff */
[----:B------:R-:W-:Y:S01]  /*dec0*/  IMAD.MOV.U32 R14, RZ, RZ, RZ ;  /* 0x000000ffff0e7224 */ /* 0x000fe200078e00ff */
[----:B------:R-:W-:Y:S01]  /*ded0*/  LEA R7, R5, UR15, 0x8 ;  /* 0x0000000f05077c11 */ /* 0x000fe2000f8e40ff */
[----:B------:R-:W-:Y:S01]  /*dee0*/  IMAD.U32 R15, RZ, RZ, UR44 ;  /* 0x0000002cff0f7e24 */ /* 0x000fe2000f8e00ff */
[----:B------:R-:W-:Y:S01]  /*def0*/  MOV R13, RZ ;  /* 0x000000ff000d7202 */ /* 0x000fe20000000f00 */
[----:B------:R-:W-:Y:S01]  /*df00*/  IMAD.MOV.U32 R2, RZ, RZ, R0 ;  /* 0x000000ffff027224 */ /* 0x000fe200078e0000 */
[----:B------:R-:W-:Y:S01]  /*df10*/  MOV R3, R8 ;  /* 0x0000000800037202 */ /* 0x000fe20000000f00 */
[----:B------:R-:W-:-:S07]  /*df20*/  IMAD.MOV.U32 R16, RZ, RZ, RZ ;  /* 0x000000ffff107224 */ /* 0x000fce00078e00ff */
.L_x_293:
[----:B0-----:R-:W0:Y:S01]  /*df30*/  S2R R5, SR_CgaCtaId ;  /* 0x0000000000057919 */ /* 0x001e220000008800 */
[----:B------:R-:W-:Y:S01]  /*df40*/  MOV R4, 0x400 ;  /* 0x0000040000047802 */ /* 0x000fe20000000f00 */
[----:B------:R-:W1:Y:S03]  /*df50*/  S2R R18, SR_TID.X ;  /* 0x0000000000127919 */ /* 0x000e660000002100 */
[----:B0-----:R-:W-:Y:S02]  /*df60*/  LEA R12, R5, R4, 0x18 ;  /* 0x00000004050c7211 */ /* 0x001fe400078ec0ff */
[----:B------:R-:W-:Y:S02]  /*df70*/  SHF.L.U32 R4, R2, 0x1f, RZ ;  /* 0x0000001f02047819 */ /* 0x000fe400000006ff */
[----:B-1----:R-:W-:Y:S01]  /*df80*/  LOP3.LUT P1, RZ, R18, 0x7f, RZ, 0xc0, !PT ;  /* 0x0000007f12ff7812 */ /* 0x002fe2000782c0ff */
[----:B------:R-:W-:-:S04]  /*df90*/  IMAD R11, R3, 0x8, R12 ;  /* 0x00000008030b7824 */ /* 0x000fc800078e020c */
[----:B------:R-:W0:Y:S08]  /*dfa0*/  SYNCS.PHASECHK.TRANS64.TRYWAIT P0, [R11+URZ+0x30], R4 ;  /* 0x000030040b0075a7 */ /* 0x000e30000800017f */
[----:B------:R-:W1:Y:S01]  /*dfb0*/  @!P1 LDC R5, c[0x0][0x640] ;  /* 0x00019000ff059b82 */ /* 0x000e620000000800 */
[----:B0-----:R-:W-:Y:S05]  /*dfc0*/  @!P0 BRA `(.L_x_291) ;  /* 0x0000000c00f88947 */ /* 0x001fea0003800000 */
.L_x_312:
[----:B------:R-:W-:Y:S01]  /*dfd0*/  UPRMT UR6, UR38, 0x9910, URZ ;  /* 0x0000991026067896 */ /* 0x000fe2000800003f */
[----:B-1----:R1:W-:Y:S03]  /*dfe0*/  @!P1 SYNCS.ARRIVE.TRANS64 RZ, [R11+URZ], R5 ;  /* 0x000000050bff99a7 */ /* 0x0023e6000800003f */
[----:B------:R-:W-:-:S06]  /*dff0*/  UISETP.NE.AND UP0, UPT, UR6, 0x2, UPT ;  /* 0x000000020600788c */ /* 0x000fcc000bf05270 */
[----:B------:R-:W-:-:S13]  /*e000*/  PLOP3.LUT P0, PT, PT, PT, UP0, 0x80, 0x0 ;  /* 0x000000000000781c */ /* 0x000fda0003f0f008 */
[----:B-1----:R-:W-:Y:S05]  /*e010*/  @P0 BRA `(.L_x_292) ;  /* 0x0000000000040947 */ /* 0x002fea0003800000 */
[----:B------:R-:W-:Y:S01]  /*e020*/  BPT.TRAP 0x1 ;  /* 0x000000040000795c */ /* 0x000fe20000300000 */
.L_x_292:
[C---:B------:R-:W-:Y:S01]  /*e030*/  R2UR UR16, R3.reuse ;  /* 0x00000000031072ca */ /* 0x040fe200000e0000 */
[----:B------:R-:W-:Y:S01]  /*e040*/  UIADD3 UR22, UP0, UR40, 0xf0, URZ ;  /* 0x000000f028167890 */ /* 0x000fe2000ff1e03f */
[----:B------:R-:W-:Y:S01]  /*e050*/  R2UR UR8, R3 ;  /* 0x00000000030872ca */ /* 0x000fe200000e0000 */
[----:B------:R-:W-:Y:S01]  /*e060*/  UIADD3 UR30, UP1, UR40, 0x1f0, URZ ;  /* 0x000001f0281e7890 */ /* 0x000fe2000ff3e03f */
[----:B------:R-:W-:Y:S01]  /*e070*/  R2UR UR13, R12 ;  /* 0x000000000c0d72ca */ /* 0x000fe200000e0000 */
[----:B------:R-:W-:Y:S01]  /*e080*/  UIADD3 UR42, UP2, UR40, 0x2f0, URZ ;  /* 0x000002f0282a7890 */ /* 0x000fe2000ff5e03f */
[----:B------:R-:W-:Y:S01]  /*e090*/  R2UR UR25, R11 ;  /* 0x000000000b1972ca */ /* 0x000fe200000e0000 */
[----:B------:R-:W-:Y:S01]  /*e0a0*/  UIADD3.X UR23, URZ, UR41, URZ, UP0, !UPT ;  /* 0x000000293f177290 */ /* 0x000fe200087fe43f */
[----:B------:R-:W-:Y:S01]  /*e0b0*/  R2UR UR28, R6 ;  /* 0x00000000061c72ca */ /* 0x000fe200000e0000 */
[----:B------:R-:W-:Y:S01]  /*e0c0*/  UIADD3.X UR31, URZ, UR41, URZ, UP1, !UPT ;  /* 0x000000293f1f7290 */ /* 0x000fe20008ffe43f */
[----:B------:R-:W-:Y:S01]  /*e0d0*/  IADD3 R15, R15, -0x1, RZ ;  /* 0xffffffff0f0f7810 */ /* 0x000fe20007ffe0ff */
[----:B------:R-:W-:Y:S01]  /*e0e0*/  VIADD R3, R3, 0x1 ;  /* 0x0000000103037836 */ /* 0x000fe20000000000 */
[----:B------:R-:W-:Y:S01]  /*e0f0*/  R2UR UR26, R14 ;  /* 0x000000000e1a72ca */ /* 0x000fe200000e0000 */
[----:B------:R-:W-:Y:S01]  /*e100*/  USHF.L.U32 UR16, UR16, 0xe, URZ ;  /* 0x0000000e10107899 */ /* 0x000fe2000800063f */
[----:B------:R-:W-:Y:S01]  /*e110*/  R2UR UR27, R7 ;  /* 0x00000000071b72ca */ /* 0x000fe200000e0000 */
[----:B------:R-:W-:Y:S01]  /*e120*/  ULEA UR8, UR8, UR29, 0xc ;  /* 0x0000001d08087291 */ /* 0x000fe2000f8e603f */
[----:B------:R-:W-:Y:S01]  /*e130*/  R2UR UR11, R17 ;  /* 0x00000000110b72ca */ /* 0x000fe200000e0000 */
[----:B------:R-:W-:Y:S01]  /*e140*/  ULOP3.LUT UR24, UR16, 0x2000, UR35, 0xf8, !UPT ;  /* 0x0000200010187892 */ /* 0x000fe2000f8ef823 */
[----:B------:R-:W-:Y:S01]  /*e150*/  R2UR UR12, R16 ;  /* 0x00000000100c72ca */ /* 0x000fe200000e0000 */
[----:B------:R-:W-:Y:S01]  /*e160*/  UIADD3 UR8, UR13, 0x30180, UR8 ;  /* 0x000301800d087890 */ /* 0x000fe2000fffe008 */
[----:B------:R-:W-:Y:S01]  /*e170*/  R2UR UR18, R13 ;  /* 0x000000000d1272ca */ /* 0x000fe200000e0000 */
[----:B------:R-:W-:Y:S01]  /*e180*/  UIADD3 UR24, UR13, 0x180, UR24 ;  /* 0x000001800d187890 */ /* 0x000fe2000fffe018 */
[----:B------:R-:W-:Y:S01]  /*e190*/  R2UR UR19, R10 ;  /* 0x000000000a1372ca */ /* 0x000fe200000e0000 */
[----:B------:R-:W-:Y:S01]  /*e1a0*/  UIADD3.X UR43, URZ, UR41, URZ, UP2, !UPT ;  /* 0x000000293f2b7290 */ /* 0x000fe200097fe43f */
[----:B------:R-:W-:Y:S01]  /*e1b0*/  ISETP.GT.AND P1, PT, R15, 0x1, PT ;  /* 0x000000010f00780c */ /* 0x000fe20003f24270 */
[----:B------:R-:W-:Y:S01]  /*e1c0*/  UIADD3 UR16, UR13, 0x18180, UR16 ;  /* 0x000181800d107890 */ /* 0x000fe2000fffe010 */
[C---:B------:R-:W-:Y:S01]  /*e1d0*/  ISETP.NE.AND P0, PT, R3.reuse, 0x6, PT ;  /* 0x000000060300780c */ /* 0x040fe20003f05270 */
[----:B------:R-:W-:Y:S01]  /*e1e0*/  UMOV UR39, 0x30000 ;  /* 0x0003000000277882 */ /* 0x000fe20000000000 */
[----:B------:R-:W-:Y:S01]  /*e1f0*/  UMOV UR6, 0x0 ;  /* 0x0000000000067882 */ /* 0x000fe20000000000 */
[----:B------:R-:W-:Y:S01]  /*e200*/  UMOV UR7, 0x10000000 ;  /* 0x1000000000077882 */ /* 0x000fe20000000000 */
[----:B------:R-:W-:Y:S01]  /*e210*/  UMOV UR10, URZ ;  /* 0x0000003f000a7c82 */ /* 0x000fe20008000000 */
[----:B------:R-:W-:Y:S01]  /*e220*/  UMOV UR9, UR25 ;  /* 0x0000001900097c82 */ /* 0x000fe20008000000 */
[----:B------:R-:W-:Y:S01]  /*e230*/  UMOV UR13, UR28 ;  /* 0x0000001c000d7c82 */ /* 0x000fe20008000000 */
[----:B------:R1:W-:Y:S01]  /*e240*/  UTMALDG.3D.MULTICAST [UR24], [UR22], UR39, desc[UR6] ;  /* 0x00000618160073b4 */ /* 0x0003e20008011827 */
[----:B------:R-:W-:Y:S01]  /*e250*/  UMOV UR17, UR25 ;  /* 0x0000001900117c82 */ /* 0x000fe20008000000 */
[----:B------:R-:W-:Y:S01]  /*e260*/  UMOV UR20, UR28 ;  /* 0x0000001c00147c82 */ /* 0x000fe20008000000 */
[----:B------:R-:W-:Y:S01]  /*e270*/  SEL R5, RZ, 0x1, P0 ;  /* 0x00000001ff057807 */ /* 0x000fe20000000000 */
[----:B------:R-:W-:Y:S01]  /*e280*/  VIADD R16, R16, 0x1 ;  /* 0x0000000110107836 */ /* 0x000fe20000000000 */
[----:B------:R-:W-:Y:S01]  /*e290*/  SEL R3, R3, RZ, P0 ;  /* 0x000000ff03037207 */ /* 0x000fe20000000000 */
[----:B------:R-:W-:Y:S01]  /*e2a0*/  VIADD R14, R14, 0x40 ;  /* 0x000000400e0e7836 */ /* 0x000fe20000000000 */
[----:B------:R-:W-:Y:S01]  /*e2b0*/  LOP3.LUT R2, R2, R5, RZ, 0x3c, !PT ;  /* 0x0000000502027212 */ /* 0x000fe200078e3cff */
[----:B------:R1:W-:Y:S01]  /*e2c0*/  UTMALDG.4D.MULTICAST [UR8], [UR30], UR39, desc[UR6] ;  /* 0x000006081e0073b4 */ /* 0x0003e20008019827 */
[----:B------:R-:W-:Y:S01]  /*e2d0*/  VIADD R13, R13, 0x80 ;  /* 0x000000800d0d7836 */ /* 0x000fe20000000000 */
[----:B------:R1:W-:Y:S02]  /*e2e0*/  UTMALDG.3D [UR16], [UR42], desc[UR6] ;  /* 0x000006102a0075b4 */ /* 0x0003e40008011000 */
[----:B-1----:R-:W-:Y:S05]  /*e2f0*/  @P1 BRA `(.L_x_293) ;  /* 0xfffffffc000c1947 */ /* 0x002fea000383ffff */
.L_x_290:
[----:B------:R-:W-:Y:S05]  /*e300*/  BSYNC B1 ;  /* 0x0000000000017941 */ /* 0x000fea0003800000 */
.L_x_289:
[----:B------:R-:W2:Y:S01]  /*e310*/  LDL.LU R18, [R1+0x84] ;  /* 0x0000840001127983 */ /* 0x000ea20000300800 */
[----:B------:R-:W-:Y:S02]  /*e320*/  LOP3.LUT P1, RZ, R9, 0xff, RZ, 0xc0, !PT ;  /* 0x000000ff09ff7812 */ /* 0x000fe4000782c0ff */
[----:B------:R-:W-:Y:S01]  /*e330*/  IADD3 R8, R8, UR32, RZ ;  /* 0x0000002008087c10 */ /* 0x000fe2000fffe0ff */
[----:B------:R-:W3:Y:S01]  /*e340*/  LDL.LU R12, [R1+0x88] ;  /* 0x00008800010c7983 */ /* 0x000ee20000300800 */
[----:B------:R-:W-:Y:S01]  /*e350*/  IMAD.U32 R5, RZ, RZ, UR32 ;  /* 0x00000020ff057e24 */ /* 0x000fe2000f8e00ff */
[----:B------:R-:W-:Y:S01]  /*e360*/  ULDC.64 UR6, c[0x0][0x750] ;  /* 0x0001d40000067ab9 */ /* 0x000fe20000000a00 */
[----:B------:R-:W-:Y:S01]  /*e370*/  ISETP.GT.U32.AND P0, PT, R8, 0x5, PT ;  /* 0x000000050800780c */ /* 0x000fe20003f04070 */
[----:B------:R-:W-:Y:S01]  /*e380*/  UISETP.GE.U32.AND UP0, UPT, UR32, 0x6, UPT ;  /* 0x000000062000788c */ /* 0x000fe2000bf06070 */
[----:B------:R-:W-:Y:S01]  /*e390*/  BSSY B1, `(.L_x_294) ;  /* 0x000006d000017945 */ /* 0x000fe20003800000 */
[----:B------:R-:W-:Y:S01]  /*e3a0*/  IMAD.MOV.U32 R7, RZ, RZ, -0x1 ;  /* 0xffffffffff077424 */ /* 0x000fe200078e00ff */
[----:B------:R-:W-:-:S02]  /*e3b0*/  ISETP.LT.U32.AND P0, PT, R5, 0x6, P0 ;  /* 0x000000060500780c */ /* 0x000fc40000701070 */
[----:B------:R-:W-:Y:S01]  /*e3c0*/  MOV R6, 0xffffffff ;  /* 0xffffffff00067802 */ /* 0x000fe20000000f00 */
[----:B------:R-:W0:Y:S01]  /*e3d0*/  @P1 S2R R3, SR_CgaCtaId ;  /* 0x0000000000031919 */ /* 0x000e220000008800 */
[----:B------:R-:W-:Y:S02]  /*e3e0*/  @P1 MOV R2, 0x400 ;  /* 0x0000040000021802 */ /* 0x000fe40000000f00 */
[----:B------:R-:W-:Y:S02]  /*e3f0*/  PLOP3.LUT P2, PT, PT, PT, UP0, 0x80, 0x0 ;  /* 0x000000000000781c */ /* 0x000fe40003f4f008 */
[----:B------:R-:W-:Y:S02]  /*e400*/  PRMT R9, RZ, 0x7610, R9 ;  /* 0x00007610ff097816 */ /* 0x000fe40000000009 */
[----:B0-----:R-:W-:Y:S01]  /*e410*/  @P1 LEA R4, R3, R2, 0x18 ;  /* 0x0000000203041211 */ /* 0x001fe200078ec0ff */
[----:B------:R-:W-:-:S03]  /*e420*/  IMAD.WIDE.U32 R2, R8, -0x55555555, RZ ;  /* 0xaaaaaaab08027825 */ /* 0x000fc600078e00ff */
[----:B------:R0:W-:Y:S02]  /*e430*/  @P1 SYNCS.ARRIVE.TRANS64.A1T0 RZ, [R4+URZ+0x78], RZ ;  /* 0x000078ff04ff19a7 */ /* 0x0001e4000810003f */
[----:B------:R-:W-:Y:S02]  /*e440*/  SHF.R.U32.HI R5, RZ, 0x2, R3 ;  /* 0x00000002ff057819 */ /* 0x000fe40000011603 */
[----:B------:R-:W-:Y:S02]  /*e450*/  SEL R3, RZ, 0x1, !P0 ;  /* 0x00000001ff037807 */ /* 0x000fe40004000000 */
[----:B------:R-:W-:Y:S01]  /*e460*/  PRMT R2, RZ, 0x7610, R2 ;  /* 0x00007610ff027816 */ /* 0x000fe20000000002 */
[----:B------:R-:W-:Y:S01]  /*e470*/  IMAD R8, R5, -0x6, R8 ;  /* 0xfffffffa05087824 */ /* 0x000fe200078e0208 */
[----:B------:R-:W-:-:S04]  /*e480*/  LOP3.LUT R0, R0, R3, RZ, 0x3c, !PT ;  /* 0x0000000300007212 */ /* 0x000fc800078e3cff */
[----:B------:R-:W-:Y:S01]  /*e490*/  @P2 LOP3.LUT R0, R0, 0x1, R5, 0x78, !PT ;  /* 0x0000000100002812 */ /* 0x000fe200078e7805 */
[----:B------:R-:W-:Y:S01]  /*e4a0*/  IMAD.MOV.U32 R5, RZ, RZ, -0x1 ;  /* 0xffffffffff057424 */ /* 0x000fe200078e00ff */
[----:B---3--:R-:W-:-:S04]  /*e4b0*/  IADD3 R12, P1, R12, UR36, RZ ;  /* 0x000000240c0c7c10 */ /* 0x008fc8000ff3e0ff */
[----:B--2---:R-:W-:Y:S01]  /*e4c0*/  IADD3.X R18, R18, UR34, RZ, P1, !PT ;  /* 0x0000002212127c10 */ /* 0x004fe20008ffe4ff */
[----:B------:R0:W-:Y:S01]  /*e4d0*/  STL [R1+0x88], R12 ;  /* 0x0000880c01007387 */ /* 0x0001e20000100800 */
[----:B------:R-:W-:-:S03]  /*e4e0*/  ISETP.GE.U32.AND P0, PT, R12, UR6, PT ;  /* 0x000000060c007c0c */ /* 0x000fc6000bf06070 */
[----:B------:R0:W-:Y:S01]  /*e4f0*/  STL [R1+0x84], R18 ;  /* 0x0000841201007387 */ /* 0x0001e20000100800 */
[----:B------:R-:W-:-:S13]  /*e500*/  ISETP.GE.U32.AND.EX P0, PT, R18, UR7, PT, P0 ;  /* 0x0000000712007c0c */ /* 0x000fda000bf06100 */
[----:B0-----:R-:W-:Y:S05]  /*e510*/  @P0 BRA `(.L_x_295) ;  /* 0x0000000400500947 */ /* 0x001fea0003800000 */
[----:B------:R-:W-:Y:S01]  /*e520*/  ULDC.64 UR6, c[0x0][0x728] ;  /* 0x0001ca0000067ab9 */ /* 0x000fe20000000a00 */
[----:B------:R-:W0:Y:S01]  /*e530*/  S2R R11, SR_CTAID.X ;  /* 0x00000000000b7919 */ /* 0x000e220000002500 */
[----:B------:R-:W-:Y:S01]  /*e540*/  ISETP.NE.U32.AND P0, PT, RZ, UR6, PT ;  /* 0x00000006ff007c0c */ /* 0x000fe2000bf05070 */
[----:B------:R-:W-:Y:S01]  /*e550*/  ULDC UR9, c[0x0][0x730] ;  /* 0x0001cc0000097ab9 */ /* 0x000fe20000000800 */
[----:B------:R-:W-:Y:S01]  /*e560*/  IMAD.MOV.U32 R2, RZ, RZ, R12 ;  /* 0x000000ffff027224 */ /* 0x000fe200078e000c */
[----:B------:R-:W1:Y:S01]  /*e570*/  S2R R10, SR_CTAID.Y ;  /* 0x00000000000a7919 */ /* 0x000e620000002600 */
[----:B------:R-:W-:Y:S01]  /*e580*/  ISETP.NE.AND.EX P0, PT, RZ, UR7, PT, P0 ;  /* 0x00000007ff007c0c */ /* 0x000fe2000bf05300 */
[----:B------:R-:W-:-:S12]  /*e590*/  IMAD.MOV.U32 R3, RZ, RZ, R18 ;  /* 0x000000ffff037224 */ /* 0x000fd800078e0012 */
[----:B------:R-:W-:Y:S05]  /*e5a0*/  @!P0 BRA `(.L_x_296) ;  /* 0x0000000000288947 */ /* 0x000fea0003800000 */
[----:B------:R-:W-:Y:S02]  /*e5b0*/  ULDC UR8, c[0x0][0x734] ;  /* 0x0001cd0000087ab9 */ /* 0x000fe40000000800 */
[----:B------:R-:W-:-:S05]  /*e5c0*/  IADD3 R7, P0, R12, UR8, RZ ;  /* 0x000000080c077c10 */ /* 0x000fca000ff1e0ff */
[----:B------:R-:W-:-:S04]  /*e5d0*/  IMAD.X R13, RZ, RZ, R18, P0 ;  /* 0x000000ffff0d7224 */ /* 0x000fc800000e0612 */
[----:B------:R-:W-:-:S04]  /*e5e0*/  IMAD.WIDE.U32 R4, R13, UR6, RZ ;  /* 0x000000060d047c25 */ /* 0x000fc8000f8e00ff */
[----:B------:R-:W-:-:S04]  /*e5f0*/  IMAD.WIDE.U32 R4, P0, R7, UR7, R4 ;  /* 0x0000000707047c25 */ /* 0x000fc8000f800004 */
[----:B------:R-:W-:Y:S01]  /*e600*/  IMAD.WIDE.U32 R6, R7, UR6, RZ ;  /* 0x0000000607067c25 */ /* 0x000fe2000f8e00ff */
[----:B------:R-:W-:-:S03]  /*e610*/  IADD3.X R3, RZ, RZ, RZ, P0, !PT ;  /* 0x000000ffff037210 */ /* 0x000fc600007fe4ff */
[----:B------:R-:W-:Y:S01]  /*e620*/  IMAD.MOV.U32 R2, RZ, RZ, R5 ;  /* 0x000000ffff027224 */ /* 0x000fe200078e0005 */
[----:B------:R-:W-:-:S05]  /*e630*/  IADD3 RZ, P0, R7, R4, RZ ;  /* 0x0000000407ff7210 */ /* 0x000fca0007f1e0ff */
[----:B------:R-:W-:-:S08]  /*e640*/  IMAD.WIDE.U32.X R2, R13, UR7, R2, P0 ;  /* 0x000000070d027c25 */ /* 0x000fd000080e0402 */
.L_x_296:
[--C-:B------:R-:W-:Y:S01]  /*e650*/  SHF.R.U64 R6, R2, UR9, R3.reuse ;  /* 0x0000000902067c19 */ /* 0x100fe20008001203 */
[----:B------:R-:W-:Y:S01]  /*e660*/  ULDC.64 UR6, c[0x0][0x720] ;  /* 0x0001c80000067ab9 */ /* 0x000fe20000000a00 */
[----:B------:R-:W-:Y:S01]  /*e670*/  SHF.R.U32.HI R2, RZ, UR9, R3 ;  /* 0x00000009ff027c19 */ /* 0x000fe20008011603 */
[----:B------:R-:W2:Y:S01]  /*e680*/  LDC R16, c[0x0][0x144] ;  /* 0x00005100ff107b82 */ /* 0x000ea20000000800 */
[----:B------:R-:W-:Y:S01]  /*e690*/  IADD3 R5, P0, RZ, -R6, RZ ;  /* 0x80000006ff057210 */ /* 0x000fe20007f1e0ff */
[----:B------:R-:W-:Y:S01]  /*e6a0*/  ULDC.64 UR10, c[0x0][0x740] ;  /* 0x0001d000000a7ab9 */ /* 0x000fe20000000a00 */
[----:B------:R-:W-:Y:S01]  /*e6b0*/  MOV R3, R18 ;  /* 0x0000001200037202 */ /* 0x000fe20000000f00 */
[----:B------:R-:W-:Y:S01]  /*e6c0*/  ULDC UR8, c[0x0][0x708] ;  /* 0x0001c20000087ab9 */ /* 0x000fe20000000800 */
[----:B0-----:R-:W-:Y:S01]  /*e6d0*/  I2FP.F32.U32 R7, R11 ;  /* 0x0000000b00077245 */ /* 0x001fe20000201000 */
[----:B------:R-:W-:Y:S01]  /*e6e0*/  IMAD.X R2, RZ, RZ, ~R2, P0 ;  /* 0x000000ffff027224 */ /* 0x000fe200000e0e02 */
[----:B------:R-:W-:Y:S01]  /*e6f0*/  ISETP.NE.U32.AND P0, PT, RZ, UR10, PT ;  /* 0x0000000aff007c0c */ /* 0x000fe2000bf05070 */
[----:B------:R-:W0:Y:S02]  /*e700*/  LDC R13, c[0x0][0x148] ;  /* 0x00005200ff0d7b82 */ /* 0x000e240000000800 */
[----:B------:R-:W-:Y:S01]  /*e710*/  IMAD R4, R2, UR6, RZ ;  /* 0x0000000602047c24 */ /* 0x000fe2000f8e02ff */
[----:B------:R-:W-:Y:S01]  /*e720*/  ISETP.NE.AND.EX P0, PT, RZ, UR11, PT, P0 ;  /* 0x0000000bff007c0c */ /* 0x000fe2000bf05300 */
[----:B------:R-:W-:-:S04]  /*e730*/  IMAD.MOV.U32 R2, RZ, RZ, R12 ;  /* 0x000000ffff027224 */ /* 0x000fc800078e000c */
[----:B------:R-:W-:Y:S01]  /*e740*/  IMAD.WIDE.U32 R2, R5, UR6, R2 ;  /* 0x0000000605027c25 */ /* 0x000fe2000f8e0002 */
[----:B------:R-:W-:-:S03]  /*e750*/  ULDC UR6, c[0x0][0x150] ;  /* 0x0000540000067ab9 */ /* 0x000fc60000000800 */
[----:B------:R-:W-:Y:S02]  /*e760*/  IMAD R5, R5, UR7, R4 ;  /* 0x0000000705057c24 */ /* 0x000fe4000f8e0204 */
[----:B------:R-:W-:Y:S01]  /*e770*/  FMUL R4, R7, UR6 ;  /* 0x0000000607047c20 */ /* 0x000fe20008400000 */
[----:B------:R-:W-:Y:S01]  /*e780*/  ULDC UR6, c[0x0][0x718] ;  /* 0x0001c60000067ab9 */ /* 0x000fe20000000800 */
[----:B------:R-:W-:Y:S01]  /*e790*/  ULDC UR7, c[0x0][0x154] ;  /* 0x0000550000077ab9 */ /* 0x000fe20000000800 */
[----:B------:R-:W-:-:S03]  /*e7a0*/  IMAD.IADD R3, R3, 0x1, R5 ;  /* 0x0000000103037824 */ /* 0x000fc600078e0205 */
[----:B------:R-:W3:Y:S02]  /*e7b0*/  F2I.U32.TRUNC.NTZ R4, R4 ;  /* 0x0000000400047305 */ /* 0x000ee4000020f000 */
[----:B------:R-:W-:Y:S02]  /*e7c0*/  SHF.R.U64 R7, R2, UR6, R3 ;  /* 0x0000000602077c19 */ /* 0x000fe40008001203 */
[----:B-1----:R-:W-:-:S05]  /*e7d0*/  I2FP.F32.U32 R2, R10 ;  /* 0x0000000a00027245 */ /* 0x002fca0000201000 */
[----:B------:R-:W-:Y:S01]  /*e7e0*/  FMUL R5, R2, UR7 ;  /* 0x0000000702057c20 */ /* 0x000fe20008400000 */
[----:B------:R-:W-:Y:S01]  /*e7f0*/  SHF.R.U32.HI R2, RZ, UR6, R3 ;  /* 0x00000006ff027c19 */ /* 0x000fe20008011603 */
[----:B------:R-:W-:Y:S02]  /*e800*/  ULDC UR6, c[0x0][0x758] ;  /* 0x0001d60000067ab9 */ /* 0x000fe40000000800 */
[----:B------:R1:W4:Y:S01]  /*e810*/  F2I.U32.TRUNC.NTZ R15, R5 ;  /* 0x00000005000f7305 */ /* 0x000322000020f000 */
[--C-:B------:R-:W-:Y:S02]  /*e820*/  SHF.R.U64 R14, R7, UR8, R2.reuse ;  /* 0x00000008070e7c19 */ /* 0x100fe40008001202 */
[----:B------:R-:W-:Y:S01]  /*e830*/  SHF.R.U32.HI R3, RZ, UR8, R2 ;  /* 0x00000008ff037c19 */ /* 0x000fe20008011602 */
[----:B---3--:R-:W-:-:S03]  /*e840*/  IMAD.MOV R2, RZ, RZ, -R4 ;  /* 0x000000ffff027224 */ /* 0x008fc600078e0a04 */
[----:B------:R-:W-:Y:S01]  /*e850*/  SHF.R.U64 R12, R14, UR6, R3 ;  /* 0x000000060e0c7c19 */ /* 0x000fe20008001203 */
[----:B--2---:R-:W-:Y:S01]  /*e860*/  IMAD R17, R16, R2, R11 ;  /* 0x0000000210117224 */ /* 0x004fe200078e020b */
[----:B------:R-:W-:-:S03]  /*e870*/  SHF.R.U32.HI R4, RZ, UR6, R3 ;  /* 0x00000006ff047c19 */ /* 0x000fc60008011603 */
[----:B------:R-:W-:Y:S01]  /*e880*/  IMAD.MOV.U32 R2, RZ, RZ, R12 ;  /* 0x000000ffff027224 */ /* 0x000fe200078e000c */
[----:B------:R-:W-:Y:S01]  /*e890*/  MOV R3, R4 ;  /* 0x0000000400037202 */ /* 0x000fe20000000f00 */
[----:B-1----:R-:W-:Y:S06]  /*e8a0*/  @!P0 BRA `(.L_x_297) ;  /* 0x0000000000288947 */ /* 0x002fec0003800000 */
[----:B------:R-:W-:Y:S02]  /*e8b0*/  ULDC UR6, c[0x0][0x74c] ;  /* 0x0001d30000067ab9 */ /* 0x000fe40000000800 */
[----:B------:R-:W-:-:S05]  /*e8c0*/  IADD3 R3, P0, R12, UR6, RZ ;  /* 0x000000060c037c10 */ /* 0x000fca000ff1e0ff */
[----:B------:R-:W-:-:S04]  /*e8d0*/  IMAD.X R11, RZ, RZ, R4, P0 ;  /* 0x000000ffff0b7224 */ /* 0x000fc800000e0604 */
[----:B------:R-:W-:-:S04]  /*e8e0*/  IMAD.WIDE.U32 R4, R11, UR10, RZ ;  /* 0x0000000a0b047c25 */ /* 0x000fc8000f8e00ff */
[----:B------:R-:W-:-:S04]  /*e8f0*/  IMAD.WIDE.U32 R4, P0, R3, UR11, R4 ;  /* 0x0000000b03047c25 */ /* 0x000fc8000f800004 */
[----:B------:R-:W-:-:S04]  /*e900*/  IMAD.WIDE.U32 R2, R3, UR10, RZ ;  /* 0x0000000a03027c25 */ /* 0x000fc8000f8e00ff */
[----:B------:R-:W-:Y:S01]  /*e910*/  IMAD.MOV.U32 R2, RZ, RZ, R5 ;  /* 0x000000ffff027224 */ /* 0x000fe200078e0005 */
[----:B------:R-:W-:Y:S01]  /*e920*/  IADD3 RZ, P1, R3, R4, RZ ;  /* 0x0000000403ff7210 */ /* 0x000fe20007f3e0ff */
[----:B------:R-:W-:-:S04]  /*e930*/  IMAD.X R3, RZ, RZ, RZ, P0 ;  /* 0x000000ffff037224 */ /* 0x000fc800000e06ff */
[----:B------:R-:W-:-:S08]  /*e940*/  IMAD.WIDE.U32.X R2, R11, UR11, R2, P1 ;  /* 0x0000000b0b027c25 */ /* 0x000fd000088e0402 */
.L_x_297:
[----:B------:R-:W-:Y:S01]  /*e950*/  ULDC UR6, c[0x0][0x748] ;  /* 0x0001d20000067ab9 */ /* 0x000fe20000000800 */
[----:B----4-:R-:W-:Y:S01]  /*e960*/  IADD3 R15, -R15, RZ, RZ ;  /* 0x000000ff0f0f7210 */ /* 0x010fe20007ffe1ff */
[----:B------:R-:W-:Y:S01]  /*e970*/  ULDC UR7, c[0x0][0x710] ;  /* 0x0001c40000077ab9 */ /* 0x000fe20000000800 */
[----:B------:R-:W-:Y:S01]  /*e980*/  SHF.R.U64 R3, R2, UR6, R3 ;  /* 0x0000000602037c19 */ /* 0x000fe20008001203 */
[----:B------:R-:W-:Y:S01]  /*e990*/  ULDC UR6, c[0x0][0x738] ;  /* 0x0001ce0000067ab9 */ /* 0x000fe20000000800 */
[----:B------:R-:W-:Y:S01]  /*e9a0*/  LOP3.LUT R2, R14, UR33, RZ, 0xc0, !PT ;  /* 0x000000210e027c12 */ /* 0x000fe2000f8ec0ff */
[----:B0-----:R-:W-:Y:S01]  /*e9b0*/  @P4 IMAD R17, R13, R15, R10 ;  /* 0x0000000f0d114224 */ /* 0x001fe200078e020a */
[----:B------:R-:W-:Y:S01]  /*e9c0*/  LOP3.LUT R7, R7, UR4, RZ, 0xc0, !PT ;  /* 0x0000000407077c12 */ /* 0x000fe2000f8ec0ff */
[----:B------:R-:W-:Y:S02]  /*e9d0*/  IMAD.MOV R5, RZ, RZ, -R3 ;  /* 0x000000ffff057224 */ /* 0x000fe400078e0a03 */
[----:B------:R-:W-:-:S02]  /*e9e0*/  IMAD R2, R3, UR5, R2 ;  /* 0x0000000503027c24 */ /* 0x000fc4000f8e0202 */
[----:B------:R-:W-:Y:S01]  /*e9f0*/  IMAD R12, R5, UR6, R12 ;  /* 0x00000006050c7c24 */ /* 0x000fe2000f8e020c */
[----:B------:R-:W-:Y:S01]  /*ea00*/  ULDC UR6, c[0x0][0x700] ;  /* 0x0001c00000067ab9 */ /* 0x000fe20000000800 */
[----:B------:R-:W-:Y:S02]  /*ea10*/  IMAD R5, R2, UR7, R17 ;  /* 0x0000000702057c24 */ /* 0x000fe4000f8e0211 */
[----:B------:R-:W-:Y:S02]  /*ea20*/  IMAD R12, R12, UR6, R7 ;  /* 0x000000060c0c7c24 */ /* 0x000fe4000f8e0207 */
[----:B------:R-:W-:-:S03]  /*ea30*/  IMAD.MOV.U32 R2, RZ, RZ, 0x1 ;  /* 0x00000001ff027424 */ /* 0x000fc600078e00ff */
[----:B------:R-:W-:Y:S02]  /*ea40*/  SEL R7, R12, R5, !P4 ;  /* 0x000000050c077207 */ /* 0x000fe40006000000 */
[----:B------:R-:W-:-:S07]  /*ea50*/  SEL R5, R5, R12, !P4 ;  /* 0x0000000c05057207 */ /* 0x000fce0006000000 */
.L_x_295:
[----:B------:R-:W-:Y:S05]  /*ea60*/  BSYNC B1 ;  /* 0x0000000000017941 */ /* 0x000fea0003800000 */
.L_x_294:
[----:B------:R-:W-:-:S13]  /*ea70*/  LOP3.LUT P0, RZ, R2, 0xff, RZ, 0xc0, !PT ;  /* 0x000000ff02ff7812 */ /* 0x000fda000780c0ff */
[----:B------:R-:W-:Y:S05]  /*ea80*/  @P0 BRA `(.L_x_298) ;  /* 0xfffffff000e80947 */ /* 0x000fea000383ffff */
[----:B------:R-:W-:Y:S05]  /*ea90*/  BSYNC B0 ;  /* 0x0000000000007941 */ /* 0x000fea0003800000 */
.L_x_287:
[----:B------:R-:W-:-:S03]  /*eaa0*/  UMOV UR6, 0xffffffff ;  /* 0xffffffff00067882 */ /* 0x000fc60000000000 */
[----:B------:R-:W-:Y:S05]  /*eab0*/  BRA.DIV UR6, `(.L_x_299) ;  /* 0x0000000606507947 */ /* 0x000fea000b800000 */
[----:B------:R-:W-:-:S13]  /*eac0*/  ELECT P0, URZ, PT ;  /* 0x00000000003f782f */ /* 0x000fda0003800000 */
.L_x_315:
[----:B------:R-:W-:Y:S04]  /*ead0*/  BSSY B0, `(.L_x_300) ;  /* 0x000003e000007945 */ /* 0x000fe80003800000 */
[----:B------:R-:W-:Y:S05]  /*eae0*/  @!P0 BRA `(.L_x_301) ;  /* 0x0000000000f08947 */ /* 0x000fea0003800000 */
[----:B------:R-:W-:-:S04]  /*eaf0*/  ULOP3.LUT UR6, UR14, 0x2, URZ, 0xfc, !UPT ;  /* 0x000000020e067892 */ /* 0x000fc8000f8efc3f */
[----:B------:R-:W-:-:S06]  /*eb00*/  UISETP.NE.AND UP0, UPT, UR6, 0x3, UPT ;  /* 0x000000030600788c */ /* 0x000fcc000bf05270 */
[----:B------:R-:W-:-:S13]  /*eb10*/  PLOP3.LUT P0, PT, PT, PT, UP0, 0x80, 0x0 ;  /* 0x000000000000781c */ /* 0x000fda0003f0f008 */
[----:B------:R-:W-:Y:S05]  /*eb20*/  @!P0 BRA `(.L_x_302) ;  /* 0x0000000000048947 */ /* 0x000fea0003800000 */
[----:B------:R-:W-:Y:S01]  /*eb30*/  BPT.TRAP 0x1 ;  /* 0x000000040000795c */ /* 0x000fe20000300000 */
.L_x_302:
[----:B------:R-:W0:Y:S01]  /*eb40*/  S2R R3, SR_CgaCtaId ;  /* 0x0000000000037919 */ /* 0x000e220000008800 */
[----:B------:R-:W-:-:S04]  /*eb50*/  MOV R2, 0x400 ;  /* 0x0000040000027802 */ /* 0x000fc80000000f00 */
[----:B0-----:R-:W-:Y:S02]  /*eb60*/  LEA R3, R3, R2, 0x18 ;  /* 0x0000000203037211 */ /* 0x001fe400078ec0ff */
[----:B------:R-:W-:-:S03]  /*eb70*/  SHF.L.U32 R2, R0, 0x1f, RZ ;  /* 0x0000001f00027819 */ /* 0x000fc600000006ff */
[----:B------:R-:W-:-:S05]  /*eb80*/  VIADD R3, R3, 0x30 ;  /* 0x0000003003037836 */ /* 0x000fca0000000000 */
[C---:B------:R-:W-:Y:S01]  /*eb90*/  LEA R7, R8.reuse, R3, 0x3 ;  /* 0x0000000308077211 */ /* 0x040fe200078e18ff */
[----:B------:R-:W-:-:S03]  /*eba0*/  VIADD R8, R8, 0x1 ;  /* 0x0000000108087836 */ /* 0x000fc60000000000 */
[----:B------:R-:W0:Y:S02]  /*ebb0*/  SYNCS.PHASECHK.TRANS64.TRYWAIT P0, [R7+URZ], R2 ;  /* 0x00000002070075a7 */ /* 0x000e24000800017f */
[----:B------:R-:W-:-:S04]  /*ebc0*/  ISETP.NE.AND P1, PT, R8, 0x6, PT ;  /* 0x000000060800780c */ /* 0x000fc80003f25270 */
[----:B------:R-:W-:Y:S02]  /*ebd0*/  SEL R5, RZ, 0x1, P1 ;  /* 0x00000001ff057807 */ /* 0x000fe40000800000 */
[----:B------:R-:W-:Y:S02]  /*ebe0*/  SEL R8, R8, RZ, P1 ;  /* 0x000000ff08087207 */ /* 0x000fe40000800000 */
[----:B------:R-:W-:-:S03]  /*ebf0*/  LOP3.LUT R5, R0, R5, RZ, 0x3c, !PT ;  /* 0x0000000500057212 */ /* 0x000fc600078e3cff */
[----:B------:R-:W-:Y:S01]  /*ec00*/  IMAD R9, R8, 0x8, R3 ;  /* 0x0000000808097824 */ /* 0x000fe200078e0203 */
[----:B------:R-:W-:Y:S01]  /*ec10*/  SHF.L.U32 R4, R5, 0x1f, RZ ;  /* 0x0000001f05047819 */ /* 0x000fe200000006ff */
[----:B0-----:R-:W-:Y:S06]  /*ec20*/  @!P0 BRA `(.L_x_303) ;  /* 0x0000000400148947 */ /* 0x001fec0003800000 */
.L_x_316:
[----:B------:R-:W1:Y:S01]  /*ec30*/  SYNCS.PHASECHK.TRANS64.TRYWAIT P0, [R9+URZ], R4 ;  /* 0x00000004090075a7 */ /* 0x000e62000800017f */
[----:B------:R-:W-:-:S04]  /*ec40*/  IADD3 R0, R8, 0x1, RZ ;  /* 0x0000000108007810 */ /* 0x000fc80007ffe0ff */
[----:B------:R-:W-:-:S04]  /*ec50*/  ISETP.NE.AND P1, PT, R0, 0x6, PT ;  /* 0x000000060000780c */ /* 0x000fc80003f25270 */
[----:B0-----:R-:W-:Y:S02]  /*ec60*/  SEL R2, RZ, 0x1, P1 ;  /* 0x00000001ff027807 */ /* 0x001fe40000800000 */
[----:B------:R-:W-:Y:S02]  /*ec70*/  SEL R0, R0, RZ, P1 ;  /* 0x000000ff00007207 */ /* 0x000fe40000800000 */
[----:B------:R-:W-:-:S03]  /*ec80*/  LOP3.LUT R7, R5, R2, RZ, 0x3c, !PT ;  /* 0x0000000205077212 */ /* 0x000fc600078e3cff */
[----:B------:R-:W-:Y:S01]  /*ec90*/  IMAD R6, R0, 0x8, R3 ;  /* 0x0000000800067824 */ /* 0x000fe200078e0203 */
[----:B------:R-:W-:Y:S01]  /*eca0*/  SHF.L.U32 R5, R7, 0x1f, RZ ;  /* 0x0000001f07057819 */ /* 0x000fe200000006ff */
[----:B-1----:R-:W-:Y:S06]  /*ecb0*/  @!P0 BRA `(.L_x_304) ;  /* 0x0000000400048947 */ /* 0x002fec0003800000 */
.L_x_317:
[----:B------:R-:W1:Y:S01]  /*ecc0*/  SYNCS.PHASECHK.TRANS64.TRYWAIT P0, [R6+URZ], R5 ;  /* 0x00000005060075a7 */ /* 0x000e62000800017f */
[----:B------:R-:W-:-:S05]  /*ecd0*/  VIADD R0, R0, 0x1 ;  /* 0x0000000100007836 */ /* 0x000fca0000000000 */
[----:B------:R-:W-:-:S04]  /*ece0*/  ISETP.NE.AND P1, PT, R0, 0x6, PT ;  /* 0x000000060000780c */ /* 0x000fc80003f25270 */
[----:B------:R-:W-:Y:S02]  /*ecf0*/  SEL R2, RZ, 0x1, P1 ;  /* 0x00000001ff027807 */ /* 0x000fe40000800000 */
[----:B------:R-:W-:Y:S02]  /*ed00*/  SEL R0, R0, RZ, P1 ;  /* 0x000000ff00007207 */ /* 0x000fe40000800000 */
[----:B------:R-:W-:Y:S02]  /*ed10*/  LOP3.LUT R7, R7, R2, RZ, 0x3c, !PT ;  /* 0x0000000207077212 */ /* 0x000fe400078e3cff */
[----:B0-----:R-:W-:Y:S02]  /*ed20*/  LEA R9, R0, R3, 0x3 ;  /* 0x0000000300097211 */ /* 0x001fe400078e18ff */
[----:B------:R-:W-:Y:S01]  /*ed30*/  SHF.L.U32 R4, R7, 0x1f, RZ ;  /* 0x0000001f07047819 */ /* 0x000fe200000006ff */
[----:B-1----:R-:W-:Y:S06]  /*ed40*/  @!P0 BRA `(.L_x_305) ;  /* 0x0000000000f48947 */ /* 0x002fec0003800000 */
.L_x_318:
[----:B------:R-:W1:Y:S01]  /*ed50*/  SYNCS.PHASECHK.TRANS64.TRYWAIT P0, [R9+URZ], R4 ;  /* 0x00000004090075a7 */ /* 0x000e62000800017f */
[----:B------:R-:W-:-:S05]  /*ed60*/  VIADD R0, R0, 0x1 ;  /* 0x0000000100007836 */ /* 0x000fca0000000000 */
[----:B------:R-:W-:-:S04]  /*ed70*/  ISETP.NE.AND P1, PT, R0, 0x6, PT ;  /* 0x000000060000780c */ /* 0x000fc80003f25270 */
[----:B------:R-:W-:Y:S02]  /*ed80*/  SEL R2, RZ, 0x1, P1 ;  /* 0x00000001ff027807 */ /* 0x000fe40000800000 */
[----:B------:R-:W-:Y:S02]  /*ed90*/  SEL R0, R0, RZ, P1 ;  /* 0x000000ff00007207 */ /* 0x000fe40000800000 */
[----:B------:R-:W-:-:S03]  /*eda0*/  LOP3.LUT R7, R7, R2, RZ, 0x3c, !PT ;  /* 0x0000000207077212 */ /* 0x000fc600078e3cff */
[----:B0-----:R-:W-:Y:S01]  /*edb0*/  IMAD R6, R0, 0x8, R3 ;  /* 0x0000000800067824 */ /* 0x001fe200078e0203 */
[----:B------:R-:W-:Y:S01]  /*edc0*/  SHF.L.U32 R5, R7, 0x1f, RZ ;  /* 0x0000001f07057819 */ /* 0x000fe200000006ff */
[----:B-1----:R-:W-:Y:S06]  /*edd0*/  @!P0 BRA `(.L_x_306) ;  /* 0x0000000000e48947 */ /* 0x002fec0003800000 */
.L_x_319:
[----:B------:R-:W1:Y:S01]  /*ede0*/  SYNCS.PHASECHK.TRANS64.TRYWAIT P0, [R6+URZ], R5 ;  /* 0x00000005060075a7 */ /* 0x000e62000800017f */
[----:B------:R-:W-:-:S04]  /*edf0*/  IADD3 R0, R0, 0x1, RZ ;  /* 0x0000000100007810 */ /* 0x000fc80007ffe0ff */
[----:B------:R-:W-:-:S04]  /*ee00*/  ISETP.NE.AND P1, PT, R0, 0x6, PT ;  /* 0x000000060000780c */ /* 0x000fc80003f25270 */
[----:B------:R-:W-:Y:S02]  /*ee10*/  SEL R2, RZ, 0x1, P1 ;  /* 0x00000001ff027807 */ /* 0x000fe40000800000 */
[----:B------:R-:W-:Y:S02]  /*ee20*/  SEL R0, R0, RZ, P1 ;  /* 0x000000ff00007207 */ /* 0x000fe40000800000 */
[----:B------:R-:W-:Y:S01]  /*ee30*/  LOP3.LUT R2, R7, R2, RZ, 0x3c, !PT ;  /* 0x0000000207027212 */ /* 0x000fe200078e3cff */
[----:B-1----:R-:W-:Y:S06]  /*ee40*/  @!P0 BRA `(.L_x_307) ;  /* 0x0000000000dc8947 */ /* 0x002fec0003800000 */
.L_x_320:
[----:B------:R-:W-:Y:S01]  /*ee50*/  IMAD R3, R0, 0x8, R3 ;  /* 0x0000000800037824 */ /* 0x000fe200078e0203 */
[----:B------:R-:W-:-:S07]  /*ee60*/  SHF.L.U32 R0, R2, 0x1f, RZ ;  /* 0x0000001f02007819 */ /* 0x000fce00000006ff */
.L_x_308:
[----:B--2---:R2:W3:Y:S02]  /*ee70*/  SYNCS.PHASECHK.TRANS64.TRYWAIT P0, [R3+URZ], R0 ;  /* 0x00000000030075a7 */ /* 0x0044e4000800017f */
[----:B---3--:R-:W-:Y:S05]  /*ee80*/  @!P0 NANOSLEEP.SYNCS 0x989680 ;  /* 0x009896800000895d */ /* 0x008fea0003900000 */
[----:B------:R-:W3:Y:S02]  /*ee90*/  @!P0 SYNCS.PHASECHK.TRANS64 P0, [R3+URZ], R0 ;  /* 0x00000000030085a7 */ /* 0x000ee4000800007f */
[----:B---3--:R-:W-:Y:S05]  /*eea0*/  @!P0 BRA `(.L_x_308) ;  /* 0xfffffffc00f08947 */ /* 0x008fea000383ffff */
.L_x_301:
[----:B------:R-:W-:Y:S05]  /*eeb0*/  BSYNC B0 ;  /* 0x0000000000007941 */ /* 0x000fea0003800000 */
.L_x_300:
[----:B------:R-:W-:Y:S05]  /*eec0*/  EXIT ;  /* 0x000000000000794d */ /* 0x000fea0003800000 */
.L_x_21:
[----:B-1----:R-:W-:-:S04]  /*eed0*/  IMAD.U32 R153, RZ, RZ, UR8 ;  /* 0x00000008ff997e24 */ /* 0x002fc8000f8e00ff */
[----:B------:R1:W2:Y:S03]  /*eee0*/  SYNCS.PHASECHK.TRANS64.TRYWAIT P1, [R153+URZ], R152 ;  /* 0x00000098990075a7 */ /* 0x0002a6000802017f */
[----:B--2---:R-:W-:Y:S05]  /*eef0*/  @!P1 NANOSLEEP.SYNCS 0x989680 ;  /* 0x009896800000995d */ /* 0x004fea0003900000 */
[----:B------:R-:W2:Y:S02]  /*ef00*/  @!P1 SYNCS.PHASECHK.TRANS64 P1, [R153+URZ], R152 ;  /* 0x00000098990095a7 */ /* 0x000ea4000802007f */
[----:B--2---:R-:W-:Y:S05]  /*ef10*/  @!P1 BRA `(.L_x_21) ;  /* 0xfffffffc00ec9947 */ /* 0x004fea000383ffff */
[----:B------:R-:W-:Y:S05]  /*ef20*/  BRA `(.L_x_20) ;  /* 0xffffff2c00e47947 */ /* 0x000fea000383ffff */
.L_x_288:
[----:B------:R-:W-:Y:S01]  /*ef30*/  BSSY B1, `(.L_x_309) ;  /* 0x0000006000017945 */ /* 0x000fe20003800000 */
[----:B------:R-:W-:-:S07]  /*ef40*/  MOV R2, 0xffffffff ;  /* 0xffffffff00027802 */ /* 0x000fce0000000f00 */
[----:B------:R-:W-:Y:S05]  /*ef50*/  WARPSYNC.COLLECTIVE R2, `(.L_x_310) ;  /* 0x00000000020c7348 */ /* 0x000fea0003c00000 */
[----:B------:R-:W-:Y:S02]  /*ef60*/  ELECT P0, UR62, PT ;  /* 0x00000000003e782f */ /* 0x000fe40003800000 */
[----:B------:R-:W-:Y:S01]  /*ef70*/  MOV R2, UR62 ;  /* 0x0000003e00027c02 */ /* 0x000fe20008000f00 */
[----:B------:R-:W-:Y:S10]  /*ef80*/  ENDCOLLECTIVE ;  /* 0x000000000000791b */ /* 0x000ff40003800000 */
.L_x_310:
[----:B------:R-:W-:Y:S05]  /*ef90*/  BSYNC B1 ;  /* 0x0000000000017941 */ /* 0x000fea0003800000 */
.L_x_309:
[----:B------:R-:W-:Y:S05]  /*efa0*/  BRA `(.L_x_311) ;  /* 0xffffffec00ac7947 */ /* 0x000fea000383ffff */
.L_x_291:
[----:B0-----:R0:W2:Y:S02]  /*efb0*/  SYNCS.PHASECHK.TRANS64.TRYWAIT P0, [R11+URZ+0x30], R4 ;  /* 0x000030040b0075a7 */ /* 0x0010a4000800017f */
[----:B--2---:R-:W-:Y:S05]  /*efc0*/  @!P0 NANOSLEEP.SYNCS 0x989680 ;  /* 0x009896800000895d */ /* 0x004fea0003900000 */
[----:B------:R-:W2:Y:S02]  /*efd0*/  @!P0 SYNCS.PHASECHK.TRANS64 P0, [R11+URZ+0x30], R4 ;  /* 0x000030040b0085a7 */ /* 0x000ea4000800007f */
[----:B--2---:R-:W-:Y:S05]  /*efe0*/  @!P0 BRA `(.L_x_291) ;  /* 0xfffffffc00f08947 */ /* 0x004fea000383ffff */
[----:B------:R-:W-:Y:S05]  /*eff0*/  BRA `(.L_x_312) ;  /* 0xffffffec00f47947 */ /* 0x000fea000383ffff */
.L_x_299:
[----:B------:R-:W-:Y:S01]  /*f000*/  BSSY B0, `(.L_x_313) ;  /* 0x0000006000007945 */ /* 0x000fe20003800000 */
[----:B------:R-:W-:-:S07]  /*f010*/  IMAD.MOV.U32 R2, RZ, RZ, -0x1 ;  /* 0xffffffffff027424 */ /* 0x000fce00078e00ff */
[----:B------:R-:W-:Y:S05]  /*f020*/  WARPSYNC.COLLECTIVE R2, `(.L_x_314) ;  /* 0x00000000020c7348 */ /* 0x000fea0003c00000 */
[----:B------:R-:W-:Y:S02]  /*f030*/  ELECT P0, UR62, PT ;  /* 0x00000000003e782f */ /* 0x000fe40003800000 */
[----:B------:R-:W-:Y:S01]  /*f040*/  MOV R2, UR62 ;  /* 0x0000003e00027c02 */ /* 0x000fe20008000f00 */
[----:B------:R-:W-:Y:S10]  /*f050*/  ENDCOLLECTIVE ;  /* 0x000000000000791b */ /* 0x000ff40003800000 */
.L_x_314:
[----:B------:R-:W-:Y:S05]  /*f060*/  BSYNC B0 ;  /* 0x0000000000007941 */ /* 0x000fea0003800000 */
.L_x_313:
[----:B------:R-:W-:Y:S05]  /*f070*/  BRA `(.L_x_315) ;  /* 0xfffffff800947947 */ /* 0x000fea000383ffff */
.L_x_303:
[----:B0-----:R0:W1:Y:S02]  /*f080*/  SYNCS.PHASECHK.TRANS64.TRYWAIT P0, [R7+URZ], R2 ;  /* 0x00000002070075a7 */ /* 0x001064000800017f */
[----:B-1----:R-:W-:Y:S05]  /*f090*/  @!P0 NANOSLEEP.SYNCS 0x989680 ;  /* 0x009896800000895d */ /* 0x002fea0003900000 */
[----:B------:R-:W1:Y:S02]  /*f0a0*/  @!P0 SYNCS.PHASECHK.TRANS64 P0, [R7+URZ], R2 ;  /* 0x00000002070085a7 */ /* 0x000e64000800007f */
[----:B-1----:R-:W-:Y:S05]  /*f0b0*/  @!P0 BRA `(.L_x_303) ;  /* 0xfffffffc00f08947 */ /* 0x002fea000383ffff */
[----:B------:R-:W-:Y:S05]  /*f0c0*/  BRA `(.L_x_316) ;  /* 0xfffffff800d87947 */ /* 0x000fea000383ffff */
.L_x_304:
[----:B0-----:R0:W1:Y:S02]  /*f0d0*/  SYNCS.PHASECHK.TRANS64.TRYWAIT P0, [R9+URZ], R4 ;  /* 0x00000004090075a7 */ /* 0x001064000800017f */
[----:B-1----:R-:W-:Y:S05]  /*f0e0*/  @!P0 NANOSLEEP.SYNCS 0x989680 ;  /* 0x009896800000895d */ /* 0x002fea0003900000 */
[----:B------:R-:W1:Y:S02]  /*f0f0*/  @!P0 SYNCS.PHASECHK.TRANS64 P0, [R9+URZ], R4 ;  /* 0x00000004090085a7 */ /* 0x000e64000800007f */
[----:B-1----:R-:W-:Y:S05]  /*f100*/  @!P0 BRA `(.L_x_304) ;  /* 0xfffffffc00f08947 */ /* 0x002fea000383ffff */
[----:B------:R-:W-:Y:S05]  /*f110*/  BRA `(.L_x_317) ;  /* 0xfffffff800e87947 */ /* 0x000fea000383ffff */
.L_x_305:
[----:B0-----:R0:W1:Y:S02]  /*f120*/  SYNCS.PHASECHK.TRANS64.TRYWAIT P0, [R6+URZ], R5 ;  /* 0x00000005060075a7 */ /* 0x001064000800017f */
[----:B-1----:R-:W-:Y:S05]  /*f130*/  @!P0 NANOSLEEP.SYNCS 0x989680 ;  /* 0x009896800000895d */ /* 0x002fea0003900000 */
[----:B------:R-:W1:Y:S02]  /*f140*/  @!P0 SYNCS.PHASECHK.TRANS64 P0, [R6+URZ], R5 ;  /* 0x00000005060085a7 */ /* 0x000e64000800007f */
[----:B-1----:R-:W-:Y:S05]  /*f150*/  @!P0 BRA `(.L_x_305) ;  /* 0xfffffffc00f08947 */ /* 0x002fea000383ffff */
[----:B------:R-:W-:Y:S05]  /*f160*/  BRA `(.L_x_318) ;  /* 0xfffffff800f87947 */ /* 0x000fea000383ffff */
.L_x_306:
[----:B0-----:R0:W1:Y:S02]  /*f170*/  SYNCS.PHASECHK.TRANS64.TRYWAIT P0, [R9+URZ], R4 ;  /* 0x00000004090075a7 */ /* 0x001064000800017f */
[----:B-1----:R-:W-:Y:S05]  /*f180*/  @!P0 NANOSLEEP.SYNCS 0x989680 ;  /* 0x009896800000895d */ /* 0x002fea0003900000 */
[----:B------:R-:W1:Y:S02]  /*f190*/  @!P0 SYNCS.PHASECHK.TRANS64 P0, [R9+URZ], R4 ;  /* 0x00000004090085a7 */ /* 0x000e64000800007f */
[----:B-1----:R-:W-:Y:S05]  /*f1a0*/  @!P0 BRA `(.L_x_306) ;  /* 0xfffffffc00f08947 */ /* 0x002fea000383ffff */
[----:B------:R-:W-:Y:S05]  /*f1b0*/  BRA `(.L_x_319) ;  /* 0xfffffffc00087947 */ /* 0x000fea000383ffff */
.L_x_307:
[----:B-1----:R1:W2:Y:S02]  /*f1c0*/  SYNCS.PHASECHK.TRANS64.TRYWAIT P0, [R6+URZ], R5 ;  /* 0x00000005060075a7 */ /* 0x0022a4000800017f */
[----:B--2---:R-:W-:Y:S05]  /*f1d0*/  @!P0 NANOSLEEP.SYNCS 0x989680 ;  /* 0x009896800000895d */ /* 0x004fea0003900000 */
[----:B------:R-:W2:Y:S02]  /*f1e0*/  @!P0 SYNCS.PHASECHK.TRANS64 P0, [R6+URZ], R5 ;  /* 0x00000005060085a7 */ /* 0x000ea4000800007f */
[----:B--2---:R-:W-:Y:S05]  /*f1f0*/  @!P0 BRA `(.L_x_307) ;  /* 0xfffffffc00f08947 */ /* 0x004fea000383ffff */
[----:B------:R-:W-:Y:S05]  /*f200*/  BRA `(.L_x_320) ;  /* 0xfffffffc00107947 */ /* 0x000fea000383ffff */
.L_x_321:
[----:B------:R-:W-:-:S00]  /*f210*/  BRA `(.L_x_321) ;  /* 0xfffffffc00fc7947 */ /* 0x000fc0000383ffff */
[----:B------:R-:W-:-:S00]  /*f220*/  NOP ;  /* 0x0000000000007918 */ /* 0x000fc00000000000 */
        /* <DEDUP_REMOVED lines=13> */
.L_x_322:


//--------------------- .nv.shared._ZN7cutlass13device_kernelINS_4gemm6kernel13GemmUniversalIN4cute5tupleIJiiiiEEENS1_10collective13CollectiveMmaINS1_43MainloopSm90TmaGmmaWarpSpecializedSparseFP8ILi6ENS5_IJNS4_1CILi1EEENSA_ILi2EEESB_EEENS1_35KernelTmaWarpSpecializedCooperativeEEENS5_IJNSA_ILi256EEENSA_ILi128EEESH_EEENS_12float_e4m3_tENS5_IJNS4_6LayoutINS5_IJiNS5_IJSC_iEEEiEEENS5_IJlNS5_IJSB_SC_EEElEEEEENSK_INS5_IJNS5_IJNSA_ILi64EEEiEEENS5_IJSH_iEEEiEEENS5_IJNS5_IJSH_NSA_ILi8192EEEEEENS5_IJSB_lEEElEEEEEEEESJ_NS5_IJlSB_lEEENS4_8TiledMMAINS4_8MMA_AtomIJNS4_4SM904GMMA6SPARSE32GMMA_64x128x64_F32E4M3E4M3_SS_TNILNS14_7ScaleInE1ELS17_1ELNS14_9SparseSelE0EEEEEENSK_INS5_IJSC_SB_SB_EEENS5_IJSB_NSA_ILi0EEES1C_EEEEENS5_IJNS4_10UnderscoreES1F_S1F_EEEEENS4_23SM90_TMA_LOAD_MULTICASTENS4_14ComposedLayoutINS4_7SwizzleILi2ELi4ELi3EEENS4_25smem_sparse_ptr_flag_bitsILi2ELi8EEENSK_INS5_IJNS5_IJSB_NSA_ILi8EEEEEENS5_IJSC_SQ_EEEEEENS5_IJNS5_IJS1C_SH_EEESN_EEEEEEEvNS4_8identityENS4_13SM90_TMA_LOADENS1J_INS1K_ILi3ELi4ELi3EEENS4_18smem_ptr_flag_bitsILi8EEENSK_INS5_IJS1O_SH_EEENS5_IJSH_SB_EEEEEEEvS1W_EENS_8epilogue10collective6detail29Sm90TmaWarpSpecializedAdapterINS27_15DefaultEpilogueIfNS5_IJSB_llEEES2B_NS26_6thread17LinearCombinationIfLi1EffLNS2C_9ScaleType4KindE0ELNS_15FloatRoundStyleE2EfEENS1_15EpilogueDefaultEEEEEvvEEEEvNT_6ParamsE --------------------------
	.section	.nv.shared._ZN7cutlass13device_kernelINS_4gemm6kernel13GemmUniversalIN4cute5tupleIJiiiiEEENS1_10collective13CollectiveMmaINS1_43MainloopSm90TmaGmmaWarpSpecializedSparseFP8ILi6ENS5_IJNS4_1CILi1EEENSA_ILi2EEESB_EEENS1_35KernelTmaWarpSpecializedCooperativeEEENS5_IJNSA_ILi256EEENSA_ILi128EEESH_EEENS_12float_e4m3_tENS5_IJNS4_6LayoutINS5_IJiNS5_IJSC_iEEEiEEENS5_IJlNS5_IJSB_SC_EEElEEEEENSK_INS5_IJNS5_IJNSA_ILi64EEEiEEENS5_IJSH_iEEEiEEENS5_IJNS5_IJSH_NSA_ILi8192EEEEEENS5_IJSB_lEEElEEEEEEEESJ_NS5_IJlSB_lEEENS4_8TiledMMAINS4_8MMA_AtomIJNS4_4SM904GMMA6SPARSE32GMMA_64x128x64_F32E4M3E4M3_SS_TNILNS14_7ScaleInE1ELS17_1ELNS14_9SparseSelE0EEEEEENSK_INS5_IJSC_SB_SB_EEENS5_IJSB_NSA_ILi0EEES1C_EEEEENS5_IJNS4_10UnderscoreES1F_S1F_EEEEENS4_23SM90_TMA_LOAD_MULTICASTENS4_14ComposedLayoutINS4_7SwizzleILi2ELi4ELi3EEENS4_25smem_sparse_ptr_flag_bitsILi2ELi8EEENSK_INS5_IJNS5_IJSB_NSA_ILi8EEEEEENS5_IJSC_SQ_EEEEEENS5_IJNS5_IJS1C_SH_EEESN_EEEEEEEvNS4_8identityENS4_13SM90_TMA_LOADENS1J_INS1K_ILi3ELi4ELi3EEENS4_18smem_ptr_flag_bitsILi8EEENSK_INS5_IJS1O_SH_EEENS5_IJSH_SB_EEEEEEEvS1W_EENS_8epilogue10collective6detail29Sm90TmaWarpSpecializedAdapterINS27_15DefaultEpilogueIfNS5_IJSB_llEEES2B_NS26_6thread17LinearCombinationIfLi1EffLNS2C_9ScaleType4KindE0ELNS_15FloatRoundStyleE2EfEENS1_15EpilogueDefaultEEEEEvvEEEEvNT_6ParamsE,"aw",@nobits
	.sectionflags	@""
	.align	16
	.zero		1024


//--------------------- .nv.shared.reserved.0     --------------------------
	.section	.nv.shared.reserved.0,"aw",@nobits
	.weak		__nv_reservedSMEM_offset_0_alias
	.size		__nv_reservedSMEM_offset_0_alias, 0, 0
	.other		__nv_reservedSMEM_offset_0_alias,@"STO_CUDA_RESERVED_SHARED STV_DEFAULT"
__nv_reservedSMEM_offset_0_alias:
	.zero		0


//--------------------- .nv.global                --------------------------
	.section	.nv.global,"aw",@nobits
.nv.global:
	.type		_ZN39_INTERNAL_3ef2eb55_4_k_cu_bf9e4b39_27924cute1_E,@object
	.size		_ZN39_INTERNAL_3ef2eb55_4_k_cu_bf9e4b39_27924cute1_E,(_ZN39_INTERNAL_3ef2eb55_4_k_cu_bf9e4b39_27924cuda3std3__45__cpo6cbeginE - _ZN39_INTERNAL_3ef2eb55_4_k_cu_bf9e4b39_27924cute1_E)
_ZN39_INTERNAL_3ef2eb55_4_k_cu_bf9e4b39_27924cute1_E:
	.zero		1
	.type		_ZN39_INTERNAL_3ef2eb55_4_k_cu_bf9e4b39_27924cuda3std3__45__cpo6cbeginE,@object
	.size		_ZN39_INTERNAL_3ef2eb55_4_k_cu_bf9e4b39_27924cuda3std3__45__cpo6cbeginE,(_ZN39_INTERNAL_3ef2eb55_4_k_cu_bf9e4b39_27924cuda3std3__48in_placeE - _ZN39_INTERNAL_3ef2eb55_4_k_cu_bf9e4b39_27924cuda3std3__45__cpo6cbeginE)
_ZN39_INTERNAL_3ef2eb55_4_k_cu_bf9e4b39_27924cuda3std3__45__cpo6cbeginE:
	.zero		1
	.type		_ZN39_INTERNAL_3ef2eb55_4_k_cu_bf9e4b39_27924cuda3std3__48in_placeE,@object
	.size		_ZN39_INTERNAL_3ef2eb55_4_k_cu_bf9e4b39_27924cuda3std3__48in_placeE,(_ZN39_INTERNAL_3ef2eb55_4_k_cu_bf9e4b39_27924cuda3std6ranges3__45__cpo9iter_moveE - _ZN39_INTERNAL_3ef2eb55_4_k_cu_bf9e4b39_27924cuda3std3__48in_placeE)
_ZN39_INTERNAL_3ef2eb55_4_k_cu_bf9e4b39_27924cuda3std3__48in_placeE:
	.zero		1
	.type		_ZN39_INTERNAL_3ef2eb55_4_k_cu_bf9e4b39_27924cuda3std6ranges3__45__cpo9iter_moveE,@object
	.size		_ZN39_INTERNAL_3ef2eb55_4_k_cu_bf9e4b39_27924cuda3std6ranges3__45__cpo9iter_moveE,(_ZN39_INTERNAL_3ef2eb55_4_k_cu_bf9e4b39_27924cuda3std3__45__cpo5beginE - _ZN39_INTERNAL_3ef2eb55_4_k_cu_bf9e4b39_27924cuda3std6ranges3__45__cpo9iter_moveE)
_ZN39_INTERNAL_3ef2eb55_4_k_cu_bf9e4b39_27924cuda3std6ranges3__45__cpo9iter_moveE:
	.zero		1
	.type		_ZN39_INTERNAL_3ef2eb55_4_k_cu_bf9e4b39_27924cuda3std3__45__cpo5beginE,@object
	.size		_ZN39_INTERNAL_3ef2eb55_4_k_cu_bf9e4b39_27924cuda3std3__45__cpo5beginE,(_ZN39_INTERNAL_3ef2eb55_4_k_cu_bf9e4b39_27924cuda3std3__441_GLOBAL__N__3ef2eb55_4_k_cu_bf9e4b39_27926ignoreE - _ZN39_INTERNAL_3ef2eb55_4_k_cu_bf9e4b39_27924cuda3std3__45__cpo5beginE)
_ZN39_INTERNAL_3ef2eb55_4_k_cu_bf9e4b39_27924cuda3std3__45__cpo5beginE:
	.zero		1
	.type		_ZN39_INTERNAL_3ef2eb55_4_k_cu_bf9e4b39_27924cuda3std3__441_GLOBAL__N__3ef2eb55_4_k_cu_bf9e4b39_27926ignoreE,@object
	.size		_ZN39_INTERNAL_3ef2eb55_4_k_cu_bf9e4b39_27924cuda3std3__441_GLOBAL__N__3ef2eb55_4_k_cu_bf9e4b39_27926ignoreE,(_ZN39_INTERNAL_3ef2eb55_4_k_cu_bf9e4b39_27924cute7productE - _ZN39_INTERNAL_3ef2eb55_4_k_cu_bf9e4b39_27924cuda3std3__441_GLOBAL__N__3ef2eb55_4_k_cu_bf9e4b39_27926ignoreE)
_ZN39_INTERNAL_3ef2eb55_4_k_cu_bf9e4b39_27924cuda3std3__441_GLOBAL__N__3ef2eb55_4_k_cu_bf9e4b39_27926ignoreE:
	.zero		1
	.type		_ZN39_INTERNAL_3ef2eb55_4_k_cu_bf9e4b39_27924cute7productE,@object
	.size		_ZN39_INTERNAL_3ef2eb55_4_k_cu_bf9e4b39_27924cute7productE,(_ZN39_INTERNAL_3ef2eb55_4_k_cu_bf9e4b39_27924cuda3std3__45__cpo3endE - _ZN39_INTERNAL_3ef2eb55_4_k_cu_bf9e4b39_27924cute7productE)
_ZN39_INTERNAL_3ef2eb55_4_k_cu_bf9e4b39_27924cute7productE:
	.zero		1
	.type		_ZN39_INTERNAL_3ef2eb55_4_k_cu_bf9e4b39_27924cuda3std3__45__cpo3endE,@object
	.size		_ZN39_INTERNAL_3ef2eb55_4_k_cu_bf9e4b39_27924cuda3std3__45__cpo3endE,(_ZN39_INTERNAL_3ef2eb55_4_k_cu_bf9e4b39_27924cuda3std3__419piecewise_constructE - _ZN39_INTERNAL_3ef2eb55_4_k_cu_bf9e4b39_27924cuda3std3__45__cpo3endE)
_ZN39_INTERNAL_3ef2eb55_4_k_cu_bf9e4b39_27924cuda3std3__45__cpo3endE:
	.zero		1
	.type		_ZN39_INTERNAL_3ef2eb55_4_k_cu_bf9e4b39_27924cuda3std3__419piecewise_constructE,@object
	.size		_ZN39_INTERNAL_3ef2eb55_4_k_cu_bf9e4b39_27924cuda3std3__419piecewise_constructE,(_ZN39_INTERNAL_3ef2eb55_4_k_cu_bf9e4b39_27924cuda3std3__45__cpo4cendE - _ZN39_INTERNAL_3ef2eb55_4_k_cu_bf9e4b39_27924cuda3std3__419piecewise_constructE)
_ZN39_INTERNAL_3ef2eb55_4_k_cu_bf9e4b39_27924cuda3std3__419piecewise_constructE:
	.zero		1
	.type		_ZN39_INTERNAL_3ef2eb55_4_k_cu_bf9e4b39_27924cuda3std3__45__cpo4cendE,@object
	.size		_ZN39_INTERNAL_3ef2eb55_4_k_cu_bf9e4b39_27924cuda3std3__45__cpo4cendE,(_ZN39_INTERNAL_3ef2eb55_4_k_cu_bf9e4b39_27924cuda3std6ranges3__45__cpo4swapE - _ZN39_INTERNAL_3ef2eb55_4_k_cu_bf9e4b39_27924cuda3std3__45__cpo4cendE)
_ZN39_INTERNAL_3ef2eb55_4_k_cu_bf9e4b39_27924cuda3std3__45__cpo4cendE:
	.zero		1
	.type		_ZN39_INTERNAL_3ef2eb55_4_k_cu_bf9e4b39_27924cuda3std6ranges3__45__cpo4swapE,@object
	.size		_ZN39_INTERNAL_3ef2eb55_4_k_cu_bf9e4b39_27924cuda3std6ranges3__45__cpo4swapE,(.L_7 - _ZN39_INTERNAL_3ef2eb55_4_k_cu_bf9e4b39_27924cuda3std6ranges3__45__cpo4swapE)
_ZN39_INTERNAL_3ef2eb55_4_k_cu_bf9e4b39_27924cuda3std6ranges3__45__cpo4swapE:
	.zero		1
.L_7:


//--------------------- .nv.constant0._ZN7cutlass13device_kernelINS_4gemm6kernel13GemmUniversalIN4cute5tupleIJiiiiEEENS1_10collective13CollectiveMmaINS1_43MainloopSm90TmaGmmaWarpSpecializedSparseFP8ILi6ENS5_IJNS4_1CILi1EEENSA_ILi2EEESB_EEENS1_35KernelTmaWarpSpecializedCooperativeEEENS5_IJNSA_ILi256EEENSA_ILi128EEESH_EEENS_12float_e4m3_tENS5_IJNS4_6LayoutINS5_IJiNS5_IJSC_iEEEiEEENS5_IJlNS5_IJSB_SC_EEElEEEEENSK_INS5_IJNS5_IJNSA_ILi64EEEiEEENS5_IJSH_iEEEiEEENS5_IJNS5_IJSH_NSA_ILi8192EEEEEENS5_IJSB_lEEElEEEEEEEESJ_NS5_IJlSB_lEEENS4_8TiledMMAINS4_8MMA_AtomIJNS4_4SM904GMMA6SPARSE32GMMA_64x128x64_F32E4M3E4M3_SS_TNILNS14_7ScaleInE1ELS17_1ELNS14_9SparseSelE0EEEEEENSK_INS5_IJSC_SB_SB_EEENS5_IJSB_NSA_ILi0EEES1C_EEEEENS5_IJNS4_10UnderscoreES1F_S1F_EEEEENS4_23SM90_TMA_LOAD_MULTICASTENS4_14ComposedLayoutINS4_7SwizzleILi2ELi4ELi3EEENS4_25smem_sparse_ptr_flag_bitsILi2ELi8EEENSK_INS5_IJNS5_IJSB_NSA_ILi8EEEEEENS5_IJSC_SQ_EEEEEENS5_IJNS5_IJS1C_SH_EEESN_EEEEEEEvNS4_8identityENS4_13SM90_TMA_LOADENS1J_INS1K_ILi3ELi4ELi3EEENS4_18smem_ptr_flag_bitsILi8EEENSK_INS5_IJS1O_SH_EEENS5_IJSH_SB_EEEEEEEvS1W_EENS_8epilogue10collective6detail29Sm90TmaWarpSpecializedAdapterINS27_15DefaultEpilogueIfNS5_IJSB_llEEES2B_NS26_6thread17LinearCombinationIfLi1EffLNS2C_9ScaleType4KindE0ELNS_15FloatRoundStyleE2EfEENS1_15EpilogueDefaultEEEEEvvEEEEvNT_6ParamsE --------------------------
	.section	.nv.constant0._ZN7cutlass13device_kernelINS_4gemm6kernel13GemmUniversalIN4cute5tupleIJiiiiEEENS1_10collective13CollectiveMmaINS1_43MainloopSm90TmaGmmaWarpSpecializedSparseFP8ILi6ENS5_IJNS4_1CILi1EEENSA_ILi2EEESB_EEENS1_35KernelTmaWarpSpecializedCooperativeEEENS5_IJNSA_ILi256EEENSA_ILi128EEESH_EEENS_12float_e4m3_tENS5_IJNS4_6LayoutINS5_IJiNS5_IJSC_iEEEiEEENS5_IJlNS5_IJSB_SC_EEElEEEEENSK_INS5_IJNS5_IJNSA_ILi64EEEiEEENS5_IJSH_iEEEiEEENS5_IJNS5_IJSH_NSA_ILi8192EEEEEENS5_IJSB_lEEElEEEEEEEESJ_NS5_IJlSB_lEEENS4_8TiledMMAINS4_8MMA_AtomIJNS4_4SM904GMMA6SPARSE32GMMA_64x128x64_F32E4M3E4M3_SS_TNILNS14_7ScaleInE1ELS17_1ELNS14_9SparseSelE0EEEEEENSK_INS5_IJSC_SB_SB_EEENS5_IJSB_NSA_ILi0EEES1C_EEEEENS5_IJNS4_10UnderscoreES1F_S1F_EEEEENS4_23SM90_TMA_LOAD_MULTICASTENS4_14ComposedLayoutINS4_7SwizzleILi2ELi4ELi3EEENS4_25smem_sparse_ptr_flag_bitsILi2ELi8EEENSK_INS5_IJNS5_IJSB_NSA_ILi8EEEEEENS5_IJSC_SQ_EEEEEENS5_IJNS5_IJS1C_SH_EEESN_EEEEEEEvNS4_8identityENS4_13SM90_TMA_LOADENS1J_INS1K_ILi3ELi4ELi3EEENS4_18smem_ptr_flag_bitsILi8EEENSK_INS5_IJS1O_SH_EEENS5_IJSH_SB_EEEEEEEvS1W_EENS_8epilogue10collective6detail29Sm90TmaWarpSpecializedAdapterINS27_15DefaultEpilogueIfNS5_IJSB_llEEES2B_NS26_6thread17LinearCombinationIfLi1EffLNS2C_9ScaleType4KindE0ELNS_15FloatRoundStyleE2EfEENS1_15EpilogueDefaultEEEEEvvEEEEvNT_6ParamsE,"a",@progbits
	.sectionflags	@""
	.align	4
.nv.constant0._ZN7cutlass13device_kernelINS_4gemm6kernel13GemmUniversalIN4cute5tupleIJiiiiEEENS1_10collective13CollectiveMmaINS1_43MainloopSm90TmaGmmaWarpSpecializedSparseFP8ILi6ENS5_IJNS4_1CILi1EEENSA_ILi2EEESB_EEENS1_35KernelTmaWarpSpecializedCooperativeEEENS5_IJNSA_ILi256EEENSA_ILi128EEESH_EEENS_12float_e4m3_tENS5_IJNS4_6LayoutINS5_IJiNS5_IJSC_iEEEiEEENS5_IJlNS5_IJSB_SC_EEElEEEEENSK_INS5_IJNS5_IJNSA_ILi64EEEiEEENS5_IJSH_iEEEiEEENS5_IJNS5_IJSH_NSA_ILi8192EEEEEENS5_IJSB_lEEElEEEEEEEESJ_NS5_IJlSB_lEEENS4_8TiledMMAINS4_8MMA_AtomIJNS4_4SM904GMMA6SPARSE32GMMA_64x128x64_F32E4M3E4M3_SS_TNILNS14_7ScaleInE1ELS17_1ELNS14_9SparseSelE0EEEEEENSK_INS5_IJSC_SB_SB_EEENS5_IJSB_NSA_ILi0EEES1C_EEEEENS5_IJNS4_10UnderscoreES1F_S1F_EEEEENS4_23SM90_TMA_LOAD_MULTICASTENS4_14ComposedLayoutINS4_7SwizzleILi2ELi4ELi3EEENS4_25smem_sparse_ptr_flag_bitsILi2ELi8EEENSK_INS5_IJNS5_IJSB_NSA_ILi8EEEEEENS5_IJSC_SQ_EEEEEENS5_IJNS5_IJS1C_SH_EEESN_EEEEEEEvNS4_8identityENS4_13SM90_TMA_LOADENS1J_INS1K_ILi3ELi4ELi3EEENS4_18smem_ptr_flag_bitsILi8EEENSK_INS5_IJS1O_SH_EEENS5_IJSH_SB_EEEEEEEvS1W_EENS_8epilogue10collective6detail29Sm90TmaWarpSpecializedAdapterINS27_15DefaultEpilogueIfNS5_IJSB_llEEES2B_NS26_6thread17LinearCombinationIfLi1EffLNS2C_9ScaleType4KindE0ELNS_15FloatRoundStyleE2EfEENS1_15EpilogueDefaultEEEEEvvEEEEvNT_6ParamsE:
	.zero		1920


//--------------------- SYMBOLS --------------------------

	.type		.nv.reservedSmem.offset0,@object
	.size		.nv.reservedSmem.offset0,0x4
